def attn_fwd(
    Q,
    K,
    V,
    Out,
    Lse,
    sm_scale,
    stride_qz,
    stride_qh,
    stride_qm,
    stride_qk,
    stride_kz,
    stride_kh,
    stride_kn,
    stride_kk,
    stride_vz,
    stride_vh,
    stride_vn,
    stride_vk,
    stride_oz,
    stride_oh,
    stride_om,
    stride_ok,
    seqlen_q,
    seqlen_k,
    BLOCK_M: tl.constexpr,
    BLOCK_N: tl.constexpr,
    HEAD_DIM: tl.constexpr,
    CAUSAL: tl.constexpr,
):
    start_m = tl.program_id(0)
    off_hz = tl.program_id(1)
    q_off = off_hz * stride_qh
    k_off = off_hz * stride_kh
    v_off = off_hz * stride_vh
    offs_m = start_m * BLOCK_M + tl.arange(0, BLOCK_M)
    offs_d = tl.arange(0, HEAD_DIM)
    offs_n = tl.arange(0, BLOCK_N)
    q_ptrs = Q + q_off + offs_m[:, None] * stride_qm + offs_d[None, :] * stride_qk
    k_ptrs = K + k_off + offs_d[:, None] * stride_kk + offs_n[None, :] * stride_kn
    v_ptrs = V + v_off + offs_n[:, None] * stride_vn + offs_d[None, :] * stride_vk
    m_i = tl.full([BLOCK_M], float("-inf"), dtype=tl.float32)
    l_i = tl.zeros([BLOCK_M], dtype=tl.float32) + 1.0
    acc = tl.zeros([BLOCK_M, HEAD_DIM], dtype=tl.float32)
    q = tl.load(q_ptrs)
    acc, l_i, m_i = _attn_fwd_inner(
        acc,
        l_i,
        m_i,
        q,
        k_ptrs,
        v_ptrs,
        sm_scale,
        stride_kn,
        stride_vn,
        start_m,
        seqlen_k,
        BLOCK_M,
        BLOCK_N,
        HEAD_DIM,
        CAUSAL,
    )
    acc = acc / l_i[:, None]
    lse = m_i + tl.math.log2(l_i) / 1.4426950408889634
    o_ptrs = (
        Out
        + off_hz * stride_oh
        + offs_m[:, None] * stride_om
        + offs_d[None, :] * stride_ok
    )
    tl.store(o_ptrs, acc.to(Out.dtype.element_ty))
    tl.store(Lse + off_hz * seqlen_q + offs_m, lse)

# config = {"BLOCK_M": 64, "BLOCK_N": 32, "HEAD_DIM": 128, "arch": "sm_80", "causal": false, "dtype": "bf16", "num_stages": 2, "num_warps": 4}
# arch = sm_80


// ===== COMPILED SASS (sm_80) =====

	.target	sm_80

	.elftype	@"ET_EXEC"


//--------------------- .note.nv.tkinfo           --------------------------
	.section	.note.nv.tkinfo,"",@"SHT_NOTE"
	.sectionflags	@"SHF_NOTE_NV_TKINFO"
	.tkinfo
        /*0018*/ 	.word	0x00000002
        /*0030*/ 	.string	""
        /*0030*/ 	.string	"ptxas"
        /*0030*/ 	.string	"Cuda compilation tools, release 13.0, V13.0.88"
        /*0030*/ 	.string	"Build cuda_13.0.r13.0/compiler.36424714_0"
        /*0030*/ 	.string	"-v  -suppress-debug-info  -lineinfo  -arch sm_80 "



//--------------------- .note.nv.cuinfo           --------------------------
	.section	.note.nv.cuinfo,"",@"SHT_NOTE"
	.sectionflags	@"SHF_NOTE_NV_CUINFO"
        /*0018*/ 	.short	0x0002
        /*001a*/ 	.short	0x0050
        /*001c*/ 	.short	0x0082
	.zero		2


//--------------------- .nv.info                  --------------------------
	.section	.nv.info,"",@"SHT_CUDA_INFO"
	.align	4


	//----- nvinfo : EIATTR_REGCOUNT
	.align		4
        /*0000*/ 	.byte	0x04, 0x2f
        /*0002*/ 	.short	(.L_2 - .L_1)
	.align		4
.L_1:
        /*0004*/ 	.word	index@(attn_fwd)
        /*0008*/ 	.word	0x000000ff


	//----- nvinfo : EIATTR_FRAME_SIZE
	.align		4
.L_2:
        /*000c*/ 	.byte	0x04, 0x11
        /*000e*/ 	.short	(.L_4 - .L_3)
	.align		4
.L_3:
        /*0010*/ 	.word	index@(attn_fwd)
        /*0014*/ 	.word	0x00000070


	//----- nvinfo : EIATTR_MIN_STACK_SIZE
	.align		4
.L_4:
        /*0018*/ 	.byte	0x04, 0x12
        /*001a*/ 	.short	(.L_6 - .L_5)
	.align		4
.L_5:
        /*001c*/ 	.word	index@(attn_fwd)
        /*0020*/ 	.word	0x00000070
.L_6:


//--------------------- .nv.info.attn_fwd         --------------------------
	.section	.nv.info.attn_fwd,"",@"SHT_CUDA_INFO"
	.sectionflags	@""
	.align	4


	//----- nvinfo : EIATTR_CUDA_API_VERSION
	.align		4
        /*0000*/ 	.byte	0x04, 0x37
        /*0002*/ 	.short	(.L_8 - .L_7)
.L_7:
        /*0004*/ 	.word	0x00000082


	//----- nvinfo : EIATTR_SW2861232_WAR
	.align		4
.L_8:
        /*0008*/ 	.byte	0x01, 0x35
	.zero		2


	//----- nvinfo : EIATTR_PARAM_CBANK
	.align		4
        /*000c*/ 	.byte	0x04, 0x0a
        /*000e*/ 	.short	(.L_10 - .L_9)
	.align		4
.L_9:
        /*0010*/ 	.word	index@(.nv.constant0.attn_fwd)
        /*0014*/ 	.short	0x0160
        /*0016*/ 	.short	0x0088


	//----- nvinfo : EIATTR_CBANK_PARAM_SIZE
	.align		4
.L_10:
        /*0018*/ 	.byte	0x03, 0x19
        /*001a*/ 	.short	0x0088


	//----- nvinfo : EIATTR_KPARAM_INFO
	.align		4
        /*001c*/ 	.byte	0x04, 0x17
        /*001e*/ 	.short	(.L_12 - .L_11)
.L_11:
        /*0020*/ 	.word	0x00000000
        /*0024*/ 	.short	0x0019
        /*0026*/ 	.short	0x0080
        /*0028*/ 	.byte	0x00, 0xf4, 0x21, 0x00


	//----- nvinfo : EIATTR_KPARAM_INFO
	.align		4
.L_12:
        /*002c*/ 	.byte	0x04, 0x17
        /*002e*/ 	.short	(.L_14 - .L_13)
.L_13:
        /*0030*/ 	.word	0x00000000
        /*0034*/ 	.short	0x0018
        /*0036*/ 	.short	0x0078
        /*0038*/ 	.byte	0x00, 0xf4, 0x21, 0x00


	//----- nvinfo : EIATTR_KPARAM_INFO
	.align		4
.L_14:
        /*003c*/ 	.byte	0x04, 0x17
        /*003e*/ 	.short	(.L_16 - .L_15)
.L_15:
        /*0040*/ 	.word	0x00000000
        /*0044*/ 	.short	0x0017
        /*0046*/ 	.short	0x0070
        /*0048*/ 	.byte	0x00, 0xf0, 0x11, 0x00


	//----- nvinfo : EIATTR_KPARAM_INFO
	.align		4
.L_16:
        /*004c*/ 	.byte	0x04, 0x17
        /*004e*/ 	.short	(.L_18 - .L_17)
.L_17:
        /*0050*/ 	.word	0x00000000
        /*0054*/ 	.short	0x0016
        /*0056*/ 	.short	0x006c
        /*0058*/ 	.byte	0x00, 0xf0, 0x11, 0x00


	//----- nvinfo : EIATTR_KPARAM_INFO
	.align		4
.L_18:
        /*005c*/ 	.byte	0x04, 0x17
        /*005e*/ 	.short	(.L_20 - .L_19)
.L_19:
        /*0060*/ 	.word	0x00000000
        /*0064*/ 	.short	0x0015
        /*0066*/ 	.short	0x0068
        /*0068*/ 	.byte	0x00, 0xf0, 0x11, 0x00


	//----- nvinfo : EIATTR_KPARAM_INFO
	.align		4
.L_20:
        /*006c*/ 	.byte	0x04, 0x17
        /*006e*/ 	.short	(.L_22 - .L_21)
.L_21:
        /*0070*/ 	.word	0x00000000
        /*0074*/ 	.short	0x0014
        /*0076*/ 	.short	0x0064
        /*0078*/ 	.byte	0x00, 0xf0, 0x11, 0x00


	//----- nvinfo : EIATTR_KPARAM_INFO
	.align		4
.L_22:
        /*007c*/ 	.byte	0x04, 0x17
        /*007e*/ 	.short	(.L_24 - .L_23)
.L_23:
        /*0080*/ 	.word	0x00000000
        /*0084*/ 	.short	0x0013
        /*0086*/ 	.short	0x0060
        /*0088*/ 	.byte	0x00, 0xf0, 0x11, 0x00


	//----- nvinfo : EIATTR_KPARAM_INFO
	.align		4
.L_24:
        /*008c*/ 	.byte	0x04, 0x17
        /*008e*/ 	.short	(.L_26 - .L_25)
.L_25:
        /*0090*/ 	.word	0x00000000
        /*0094*/ 	.short	0x0012
        /*0096*/ 	.short	0x005c
        /*0098*/ 	.byte	0x00, 0xf0, 0x11, 0x00


	//----- nvinfo : EIATTR_KPARAM_INFO
	.align		4
.L_26:
        /*009c*/ 	.byte	0x04, 0x17
        /*009e*/ 	.short	(.L_28 - .L_27)
.L_27:
        /*00a0*/ 	.word	0x00000000
        /*00a4*/ 	.short	0x0011
        /*00a6*/ 	.short	0x0058
        /*00a8*/ 	.byte	0x00, 0xf0, 0x11, 0x00


	//----- nvinfo : EIATTR_KPARAM_INFO
	.align		4
.L_28:
        /*00ac*/ 	.byte	0x04, 0x17
        /*00ae*/ 	.short	(.L_30 - .L_29)
.L_29:
        /*00b0*/ 	.word	0x00000000
        /*00b4*/ 	.short	0x0010
        /*00b6*/ 	.short	0x0054
        /*00b8*/ 	.byte	0x00, 0xf0, 0x11, 0x00


	//----- nvinfo : EIATTR_KPARAM_INFO
	.align		4
.L_30:
        /*00bc*/ 	.byte	0x04, 0x17
        /*00be*/ 	.short	(.L_32 - .L_31)
.L_31:
        /*00c0*/ 	.word	0x00000000
        /*00c4*/ 	.short	0x000f
        /*00c6*/ 	.short	0x0050
        /*00c8*/ 	.byte	0x00, 0xf0, 0x11, 0x00


	//----- nvinfo : EIATTR_KPARAM_INFO
	.align		4
.L_32:
        /*00cc*/ 	.byte	0x04, 0x17
        /*00ce*/ 	.short	(.L_34 - .L_33)
.L_33:
        /*00d0*/ 	.word	0x00000000
        /*00d4*/ 	.short	0x000e
        /*00d6*/ 	.short	0x004c
        /*00d8*/ 	.byte	0x00, 0xf0, 0x11, 0x00


	//----- nvinfo : EIATTR_KPARAM_INFO
	.align		4
.L_34:
        /*00dc*/ 	.byte	0x04, 0x17
        /*00de*/ 	.short	(.L_36 - .L_35)
.L_35:
        /*00e0*/ 	.word	0x00000000
        /*00e4*/ 	.short	0x000d
        /*00e6*/ 	.short	0x0048
        /*00e8*/ 	.byte	0x00, 0xf0, 0x11, 0x00


	//----- nvinfo : EIATTR_KPARAM_INFO
	.align		4
.L_36:
        /*00ec*/ 	.byte	0x04, 0x17
        /*00ee*/ 	.short	(.L_38 - .L_37)
.L_37:
        /*00f0*/ 	.word	0x00000000
        /*00f4*/ 	.short	0x000c
        /*00f6*/ 	.short	0x0044
        /*00f8*/ 	.byte	0x00, 0xf0, 0x11, 0x00


	//----- nvinfo : EIATTR_KPARAM_INFO
	.align		4
.L_38:
        /*00fc*/ 	.byte	0x04, 0x17
        /*00fe*/ 	.short	(.L_40 - .L_39)
.L_39:
        /*0100*/ 	.word	0x00000000
        /*0104*/ 	.short	0x000b
        /*0106*/ 	.short	0x0040
        /*0108*/ 	.byte	0x00, 0xf0, 0x11, 0x00


	//----- nvinfo : EIATTR_KPARAM_INFO
	.align		4
.L_40:
        /*010c*/ 	.byte	0x04, 0x17
        /*010e*/ 	.short	(.L_42 - .L_41)
.L_41:
        /*0110*/ 	.word	0x00000000
        /*0114*/ 	.short	0x000a
        /*0116*/ 	.short	0x003c
        /*0118*/ 	.byte	0x00, 0xf0, 0x11, 0x00


	//----- nvinfo : EIATTR_KPARAM_INFO
	.align		4
.L_42:
        /*011c*/ 	.byte	0x04, 0x17
        /*011e*/ 	.short	(.L_44 - .L_43)
.L_43:
        /*0120*/ 	.word	0x00000000
        /*0124*/ 	.short	0x0009
        /*0126*/ 	.short	0x0038
        /*0128*/ 	.byte	0x00, 0xf0, 0x11, 0x00


	//----- nvinfo : EIATTR_KPARAM_INFO
	.align		4
.L_44:
        /*012c*/ 	.byte	0x04, 0x17
        /*012e*/ 	.short	(.L_46 - .L_45)
.L_45:
        /*0130*/ 	.word	0x00000000
        /*0134*/ 	.short	0x0008
        /*0136*/ 	.short	0x0034
        /*0138*/ 	.byte	0x00, 0xf0, 0x11, 0x00


	//----- nvinfo : EIATTR_KPARAM_INFO
	.align		4
.L_46:
        /*013c*/ 	.byte	0x04, 0x17
        /*013e*/ 	.short	(.L_48 - .L_47)
.L_47:
        /*0140*/ 	.word	0x00000000
        /*0144*/ 	.short	0x0007
        /*0146*/ 	.short	0x0030
        /*0148*/ 	.byte	0x00, 0xf0, 0x11, 0x00


	//----- nvinfo : EIATTR_KPARAM_INFO
	.align		4
.L_48:
        /*014c*/ 	.byte	0x04, 0x17
        /*014e*/ 	.short	(.L_50 - .L_49)
.L_49:
        /*0150*/ 	.word	0x00000000
        /*0154*/ 	.short	0x0006
        /*0156*/ 	.short	0x002c
        /*0158*/ 	.byte	0x00, 0xf0, 0x11, 0x00


	//----- nvinfo : EIATTR_KPARAM_INFO
	.align		4
.L_50:
        /*015c*/ 	.byte	0x04, 0x17
        /*015e*/ 	.short	(.L_52 - .L_51)
.L_51:
        /*0160*/ 	.word	0x00000000
        /*0164*/ 	.short	0x0005
        /*0166*/ 	.short	0x0028
        /*0168*/ 	.byte	0x00, 0xf0, 0x11, 0x00


	//----- nvinfo : EIATTR_KPARAM_INFO
	.align		4
.L_52:
        /*016c*/ 	.byte	0x04, 0x17
        /*016e*/ 	.short	(.L_54 - .L_53)
.L_53:
        /*0170*/ 	.word	0x00000000
        /*0174*/ 	.short	0x0004
        /*0176*/ 	.short	0x0020
        /*0178*/ 	.byte	0x00, 0xf4, 0x21, 0x00


	//----- nvinfo : EIATTR_KPARAM_INFO
	.align		4
.L_54:
        /*017c*/ 	.byte	0x04, 0x17
        /*017e*/ 	.short	(.L_56 - .L_55)
.L_55:
        /*0180*/ 	.word	0x00000000
        /*0184*/ 	.short	0x0003
        /*0186*/ 	.short	0x0018
        /*0188*/ 	.byte	0x00, 0xf4, 0x21, 0x00


	//----- nvinfo : EIATTR_KPARAM_INFO
	.align		4
.L_56:
        /*018c*/ 	.byte	0x04, 0x17
        /*018e*/ 	.short	(.L_58 - .L_57)
.L_57:
        /*0190*/ 	.word	0x00000000
        /*0194*/ 	.short	0x0002
        /*0196*/ 	.short	0x0010
        /*0198*/ 	.byte	0x00, 0xf4, 0x21, 0x00


	//----- nvinfo : EIATTR_KPARAM_INFO
	.align		4
.L_58:
        /*019c*/ 	.byte	0x04, 0x17
        /*019e*/ 	.short	(.L_60 - .L_59)
.L_59:
        /*01a0*/ 	.word	0x00000000
        /*01a4*/ 	.short	0x0001
        /*01a6*/ 	.short	0x0008
        /*01a8*/ 	.byte	0x00, 0xf4, 0x21, 0x00


	//----- nvinfo : EIATTR_KPARAM_INFO
	.align		4
.L_60:
        /*01ac*/ 	.byte	0x04, 0x17
        /*01ae*/ 	.short	(.L_62 - .L_61)
.L_61:
        /*01b0*/ 	.word	0x00000000
        /*01b4*/ 	.short	0x0000
        /*01b6*/ 	.short	0x0000
        /*01b8*/ 	.byte	0x00, 0xf4, 0x21, 0x00


	//----- nvinfo : EIATTR_MAXREG_COUNT
	.align		4
.L_62:
        /*01bc*/ 	.byte	0x03, 0x1b
        /*01be*/ 	.short	0x00ff


	//----- nvinfo : EIATTR_NUM_BARRIERS
	.align		4
        /*01c0*/ 	.byte	0x02, 0x4c
        /*01c2*/ 	.byte	0x01
	.zero		1


	//----- nvinfo : EIATTR_ANNOTATIONS
	.align		4
        /*01c4*/ 	.byte	0x04, 0x55
        /*01c6*/ 	.short	(.L_64 - .L_63)


	//   ....[0]....
.L_63:
        /*01c8*/ 	.word	0x00000001
        /*01cc*/ 	.byte	0xd0, 0x00, 0x00, 0x00, 0x01, 0x00, 0x00, 0x00, 0xe0, 0x24, 0x00, 0x00, 0x01, 0x00, 0x00, 0x00
        /* <DEDUP_REMOVED lines=12> */
        /*029c*/ 	.byte	0x70, 0x2e, 0x00, 0x00, 0x01, 0x00, 0x00, 0x00, 0x00, 0x58, 0x00, 0x00


	//----- nvinfo : EIATTR_MERCURY_ISA_VERSION
	.align		4
.L_64:
        /*02a8*/ 	.byte	0x03, 0x5f
        /*02aa*/ 	.short	0x0000


	//----- nvinfo : EIATTR_COOP_GROUP_MASK_REGIDS
	.align		4
        /*02ac*/ 	.byte	0x04, 0x29
        /*02ae*/ 	.short	(.L_66 - .L_65)


	//   ....[0]....
.L_65:
        /*02b0*/ 	.word	0xffffffff


	//   ....[1]....
        /*02b4*/ 	.word	0xffffffff


	//   ....[2]....
        /*02b8*/ 	.word	0xffffffff


	//   ....[3]....
        /*02bc*/ 	.word	0xffffffff


	//   ....[4]....
        /*02c0*/ 	.word	0xffffffff


	//   ....[5]....
        /*02c4*/ 	.word	0xffffffff


	//   ....[6]....
        /*02c8*/ 	.word	0xffffffff


	//   ....[7]....
        /*02cc*/ 	.word	0xffffffff


	//   ....[8]....
        /*02d0*/ 	.word	0xffffffff


	//   ....[9]....
        /*02d4*/ 	.word	0xffffffff


	//   ....[10]....
        /*02d8*/ 	.word	0xffffffff


	//   ....[11]....
        /*02dc*/ 	.word	0xffffffff


	//   ....[12]....
        /*02e0*/ 	.word	0xffffffff


	//   ....[13]....
        /*02e4*/ 	.word	0xffffffff


	//   ....[14]....
        /*02e8*/ 	.word	0xffffffff


	//   ....[15]....
        /*02ec*/ 	.word	0xffffffff


	//   ....[16]....
        /*02f0*/ 	.word	0xffffffff


	//   ....[17]....
        /*02f4*/ 	.word	0xffffffff


	//   ....[18]....
        /*02f8*/ 	.word	0xffffffff


	//   ....[19]....
        /*02fc*/ 	.word	0xffffffff


	//   ....[20]....
        /*0300*/ 	.word	0xffffffff


	//   ....[21]....
        /*0304*/ 	.word	0xffffffff


	//   ....[22]....
        /*0308*/ 	.word	0xffffffff


	//   ....[23]....
        /*030c*/ 	.word	0xffffffff


	//   ....[24]....
        /*0310*/ 	.word	0xffffffff


	//   ....[25]....
        /*0314*/ 	.word	0xffffffff


	//   ....[26]....
        /*0318*/ 	.word	0xffffffff


	//   ....[27]....
        /*031c*/ 	.word	0xffffffff


	//   ....[28]....
        /*0320*/ 	.word	0xffffffff


	//   ....[29]....
        /*0324*/ 	.word	0xffffffff


	//   ....[30]....
        /*0328*/ 	.word	0xffffffff


	//   ....[31]....
        /*032c*/ 	.word	0xffffffff


	//   ....[32]....
        /*0330*/ 	.word	0xffffffff


	//   ....[33]....
        /*0334*/ 	.word	0xffffffff


	//   ....[34]....
        /*0338*/ 	.word	0xffffffff


	//   ....[35]....
        /*033c*/ 	.word	0xffffffff


	//   ....[36]....
        /*0340*/ 	.word	0xffffffff


	//   ....[37]....
        /*0344*/ 	.word	0xffffffff


	//   ....[38]....
        /*0348*/ 	.word	0xffffffff


	//   ....[39]....
        /*034c*/ 	.word	0xffffffff


	//----- nvinfo : EIATTR_COOP_GROUP_INSTR_OFFSETS
	.align		4
.L_66:
        /*0350*/ 	.byte	0x04, 0x28
        /*0352*/ 	.short	(.L_68 - .L_67)


	//   ....[0]....
.L_67:
        /*0354*/ 	.word	0x00003b10


	//   ....[1]....
        /*0358*/ 	.word	0x00003b20


	//   ....[2]....
        /*035c*/ 	.word	0x00003b30


	//   ....[3]....
        /*0360*/ 	.word	0x00003b40


	//   ....[4]....
        /*0364*/ 	.word	0x00003b50


	//   ....[5]....
        /*0368*/ 	.word	0x00003b60


	//   ....[6]....
        /*036c*/ 	.word	0x00003b70


	//   ....[7]....
        /*0370*/ 	.word	0x00003b80


	//   ....[8]....
        /*0374*/ 	.word	0x00003c10


	//   ....[9]....
        /*0378*/ 	.word	0x00003c20


	//   ....[10]....
        /*037c*/ 	.word	0x00003c30


	//   ....[11]....
        /*0380*/ 	.word	0x00003c40


	//   ....[12]....
        /*0384*/ 	.word	0x00003c50


	//   ....[13]....
        /*0388*/ 	.word	0x00003c60


	//   ....[14]....
        /*038c*/ 	.word	0x00003c70


	//   ....[15]....
        /*0390*/ 	.word	0x00003c80


	//   ....[16]....
        /*0394*/ 	.word	0x00003df0


	//   ....[17]....
        /*0398*/ 	.word	0x00003e00


	//   ....[18]....
        /*039c*/ 	.word	0x00003e30


	//   ....[19]....
        /*03a0*/ 	.word	0x00003e40


	//   ....[20]....
        /*03a4*/ 	.word	0x00004320


	//   ....[21]....
        /*03a8*/ 	.word	0x00004330


	//   ....[22]....
        /*03ac*/ 	.word	0x00004340


	//   ....[23]....
        /*03b0*/ 	.word	0x00004350


	//   ....[24]....
        /*03b4*/ 	.word	0x00004360


	//   ....[25]....
        /*03b8*/ 	.word	0x00004370


	//   ....[26]....
        /*03bc*/ 	.word	0x00004380


	//   ....[27]....
        /*03c0*/ 	.word	0x00004390


	//   ....[28]....
        /*03c4*/ 	.word	0x00004420


	//   ....[29]....
        /*03c8*/ 	.word	0x00004430


	//   ....[30]....
        /*03cc*/ 	.word	0x00004440


	//   ....[31]....
        /*03d0*/ 	.word	0x00004450


	//   ....[32]....
        /*03d4*/ 	.word	0x00004460


	//   ....[33]....
        /*03d8*/ 	.word	0x00004470


	//   ....[34]....
        /*03dc*/ 	.word	0x00004480


	//   ....[35]....
        /*03e0*/ 	.word	0x00004490


	//   ....[36]....
        /*03e4*/ 	.word	0x000045e0


	//   ....[37]....
        /*03e8*/ 	.word	0x000045f0


	//   ....[38]....
        /*03ec*/ 	.word	0x00004620


	//   ....[39]....
        /*03f0*/ 	.word	0x00004630


	//----- nvinfo : EIATTR_EXIT_INSTR_OFFSETS
	.align		4
.L_68:
        /*03f4*/ 	.byte	0x04, 0x1c
        /*03f6*/ 	.short	(.L_70 - .L_69)


	//   ....[0]....
.L_69:
        /*03f8*/ 	.word	0x00009170


	//   ....[1]....
        /*03fc*/ 	.word	0x00009210


	//----- nvinfo : EIATTR_REQNTID
	.align		4
.L_70:
        /*0400*/ 	.byte	0x04, 0x10
        /*0402*/ 	.short	(.L_72 - .L_71)
.L_71:
        /*0404*/ 	.word	0x00000080
        /*0408*/ 	.word	0x00000001
        /*040c*/ 	.word	0x00000001
.L_72:


//--------------------- .nv.callgraph             --------------------------
	.section	.nv.callgraph,"",@"SHT_CUDA_CALLGRAPH"
	.align	4
	.sectionentsize	8
	.align		4
        /*0000*/ 	.word	0x00000000
	.align		4
        /*0004*/ 	.word	0xffffffff
	.align		4
        /*0008*/ 	.word	0x00000000
	.align		4
        /*000c*/ 	.word	0xfffffffe
	.align		4
        /*0010*/ 	.word	0x00000000
	.align		4
        /*0014*/ 	.word	0xfffffffd
	.align		4
        /*0018*/ 	.word	0x00000000
	.align		4
        /*001c*/ 	.word	0xfffffffc


//--------------------- .nv.rel.action            --------------------------
	.section	.nv.rel.action,"",@"SHT_CUDA_RELOCINFO"
	.align	8
	.sectionentsize	8
        /*0000*/ 	.byte	0x73, 0x00, 0x00, 0x00, 0x00, 0x00, 0x00, 0x00, 0x00, 0x00, 0x00, 0x11, 0x25, 0x00, 0x05, 0x36


//--------------------- .nv.constant4             --------------------------
	.section	.nv.constant4,"a",@progbits
	.align	8
	.align		8
.nv.constant4:
        /*0000*/ 	.dword	_$_str


//--------------------- .nv.constant0.attn_fwd    --------------------------
	.section	.nv.constant0.attn_fwd,"a",@progbits
	.sectionflags	@""
	.align	4
.nv.constant0.attn_fwd:
	.zero		488


//--------------------- .text.attn_fwd            --------------------------
	.section	.text.attn_fwd,"ax",@progbits
	.sectioninfo	@"SHI_REGISTERS=255"
	.align	128
        .global         attn_fwd
        .type           attn_fwd,@function
        .size           attn_fwd,(.L_x_3 - attn_fwd)
        .other          attn_fwd,@"STO_CUDA_ENTRY STV_DEFAULT"
attn_fwd:
.text.attn_fwd:
[----:B------:R-:W-:-:S04]  /*0000*/  IMAD.MOV.U32 R1, RZ, RZ, c[0x0][0x28] ;  /* 0x00000a00ff017624 */ /* 0x000fc800078e00ff */
[----:B------:R-:W0:Y:S01]  /*0010*/  S2R R80, SR_TID.X ;  /* 0x0000000000507919 */ /* 0x000e220000002100 */
[----:B------:R-:W-:Y:S01]  /*0020*/  IADD3 R1, R1, -0x70, RZ ;  /* 0xffffff9001017810 */ /* 0x000fe20007ffe0ff */
[----:B------:R-:W-:Y:S02]  /*0030*/  ULDC.64 UR4, c[0x0][0x118] ;  /* 0x0000460000047ab9 */ /* 0x000fe40000000a00 */
[----:B------:R-:W1:Y:S04]  /*0040*/  S2R R3, SR_CTAID.X ;  /* 0x0000000000037919 */ /* 0x000e680000002500 */
[----:B------:R-:W2:Y:S01]  /*0050*/  S2R R82, SR_CTAID.Y ;  /* 0x0000000000527919 */ /* 0x000ea20000002600 */
[----:B0-----:R-:W-:-:S05]  /*0060*/  LOP3.LUT R0, R80, 0x3f, RZ, 0xc0, !PT ;  /* 0x0000003f50007812 */ /* 0x001fca00078ec0ff */
[----:B-1----:R-:W-:Y:S01]  /*0070*/  IMAD R4, R3, 0x40, R0 ;  /* 0x0000004003047824 */ /* 0x002fe200078e0200 */
[----:B------:R-:W-:Y:S01]  /*0080*/  SHF.R.U32.HI R3, RZ, 0x6, R80 ;  /* 0x00000006ff037819 */ /* 0x000fe20000011650 */
[----:B--2---:R-:W-:Y:S02]  /*0090*/  IMAD R2, R82, c[0x0][0x190], RZ ;  /* 0x0000640052027a24 */ /* 0x004fe400078e02ff */
[----:B------:R-:W-:Y:S01]  /*00a0*/  IMAD R5, R4, c[0x0][0x194], RZ ;  /* 0x0000650004057a24 */ /* 0x000fe200078e02ff */
[----:B------:R-:W-:Y:S01]  /*00b0*/  SGXT.U32 R7, R3, 0x1 ;  /* 0x000000010307781a */ /* 0x000fe20000000000 */
[----:B------:R-:W-:Y:S01]  /*00c0*/  IMAD.SHL.U32 R3, R2, 0x2, RZ ;  /* 0x0000000202037824 */ /* 0x000fe200078e00ff */
[----:B------:R0:W-:Y:S01]  /*00d0*/  STL [R1+0x68], R4 ;  /* 0x0000680401007387 */ /* 0x0001e20000100800 */
[----:B------:R-:W-:Y:S02]  /*00e0*/  IMAD.SHL.U32 R6, R5, 0x2, RZ ;  /* 0x0000000205067824 */ /* 0x000fe400078e00ff */
[----:B------:R-:W-:-:S02]  /*00f0*/  IMAD R7, R7, c[0x0][0x198], RZ ;  /* 0x0000660007077a24 */ /* 0x000fc400078e02ff */
[----:B------:R-:W-:Y:S01]  /*0100*/  IMAD.HI R2, R2, 0x2, RZ ;  /* 0x0000000202027827 */ /* 0x000fe200078e02ff */
[----:B------:R-:W-:-:S03]  /*0110*/  IADD3 R3, P0, P1, R6, c[0x0][0x160], R3 ;  /* 0x0000580006037a10 */ /* 0x000fc6000791e003 */
[----:B------:R-:W-:Y:S01]  /*0120*/  IMAD.HI R5, R5, 0x2, RZ ;  /* 0x0000000205057827 */ /* 0x000fe200078e02ff */
[----:B0-----:R-:W-:-:S04]  /*0130*/  MOV R4, c[0x0][0x198] ;  /* 0x0000660000047a02 */ /* 0x001fc80000000f00 */
[C---:B------:R-:W-:Y:S02]  /*0140*/  LEA R11, R4.reuse, R7, 0x1 ;  /* 0x00000007040b7211 */ /* 0x040fe400078e08ff */
[----:B------:R-:W-:Y:S02]  /*0150*/  IADD3.X R2, R5, c[0x0][0x164], R2, P0, P1 ;  /* 0x0000590005027a10 */ /* 0x000fe400007e2402 */
[-C--:B------:R-:W-:Y:S01]  /*0160*/  LEA R8, P0, R7, R3.reuse, 0x1 ;  /* 0x0000000307087211 */ /* 0x080fe200078008ff */
[C---:B------:R-:W-:Y:S01]  /*0170*/  IMAD R13, R4.reuse, 0x2, R11 ;  /* 0x00000002040d7824 */ /* 0x040fe200078e020b */
[-C--:B------:R-:W-:Y:S02]  /*0180*/  LEA R10, P1, R11, R3.reuse, 0x1 ;  /* 0x000000030b0a7211 */ /* 0x080fe400078208ff */
[----:B------:R-:W-:Y:S01]  /*0190*/  LEA.HI.X.SX32 R9, R7, R2, 0x1, P0 ;  /* 0x0000000207097211 */ /* 0x000fe200000f0eff */
[----:B------:R-:W-:Y:S01]  /*01a0*/  IMAD R7, R4, 0x2, R13 ;  /* 0x0000000204077824 */ /* 0x000fe200078e020d */
[----:B------:R-:W-:-:S02]  /*01b0*/  LEA R12, P0, R13, R3, 0x1 ;  /* 0x000000030d0c7211 */ /* 0x000fc400078008ff */
[-C--:B------:R-:W-:Y:S01]  /*01c0*/  LEA.HI.X.SX32 R11, R11, R2.reuse, 0x1, P1 ;  /* 0x000000020b0b7211 */ /* 0x080fe200008f0eff */
[----:B------:R0:W2:Y:S01]  /*01d0*/  LDG.E.U16 R5, [R8.64] ;  /* 0x0000000408057981 */ /* 0x0000a2000c1e1500 */
[C---:B------:R-:W-:Y:S02]  /*01e0*/  LEA R17, R4.reuse, R7, 0x1 ;  /* 0x0000000704117211 */ /* 0x040fe400078e08ff */
[-C--:B------:R-:W-:Y:S01]  /*01f0*/  LEA.HI.X.SX32 R13, R13, R2.reuse, 0x1, P0 ;  /* 0x000000020d0d7211 */ /* 0x080fe200000f0eff */
[----:B------:R1:W3:Y:S01]  /*0200*/  LDG.E.U16 R6, [R10.64] ;  /* 0x000000040a067981 */ /* 0x0002e2000c1e1500 */
[-C--:B------:R-:W-:Y:S01]  /*0210*/  LEA R14, P0, R7, R3.reuse, 0x1 ;  /* 0x00000003070e7211 */ /* 0x080fe200078008ff */
[C---:B------:R-:W-:Y:S01]  /*0220*/  IMAD R19, R4.reuse, 0x2, R17 ;  /* 0x0000000204137824 */ /* 0x040fe200078e0211 */
[-C--:B------:R-:W-:Y:S02]  /*0230*/  LEA R16, P1, R17, R3.reuse, 0x1 ;  /* 0x0000000311107211 */ /* 0x080fe400078208ff */
[-C--:B------:R-:W-:Y:S01]  /*0240*/  LEA.HI.X.SX32 R15, R7, R2.reuse, 0x1, P0 ;  /* 0x00000002070f7211 */ /* 0x080fe200000f0eff */
[----:B------:R-:W-:Y:S01]  /*0250*/  IMAD R21, R4, 0x2, R19 ;  /* 0x0000000204157824 */ /* 0x000fe200078e0213 */
[----:B------:R-:W-:Y:S01]  /*0260*/  LEA R18, P0, R19, R3, 0x1 ;  /* 0x0000000313127211 */ /* 0x000fe200078008ff */
[----:B------:R4:W5:Y:S01]  /*0270*/  LDG.E.U16 R7, [R12.64] ;  /* 0x000000040c077981 */ /* 0x000962000c1e1500 */
[----:B------:R-:W-:-:S02]  /*0280*/  LEA.HI.X.SX32 R17, R17, R2, 0x1, P1 ;  /* 0x0000000211117211 */ /* 0x000fc400008f0eff */
[-C--:B------:R-:W-:Y:S01]  /*0290*/  LEA.HI.X.SX32 R19, R19, R2.reuse, 0x1, P0 ;  /* 0x0000000213137211 */ /* 0x080fe200000f0eff */
[----:B0-----:R0:W2:Y:S01]  /*02a0*/  LDG.E.U16 R8, [R14.64] ;  /* 0x000000040e087981 */ /* 0x0010a2000c1e1500 */
[C---:B-1----:R-:W-:Y:S02]  /*02b0*/  LEA R10, P0, R21.reuse, R3, 0x1 ;  /* 0x00000003150a7211 */ /* 0x042fe400078008ff */
[----:B------:R-:W-:Y:S01]  /*02c0*/  LEA R23, R4, R21, 0x1 ;  /* 0x0000001504177211 */ /* 0x000fe200078e08ff */
[----:B------:R1:W2:Y:S01]  /*02d0*/  LDG.E.U16 R9, [R16.64] ;  /* 0x0000000410097981 */ /* 0x0002a2000c1e1500 */
[----:B------:R-:W-:-:S03]  /*02e0*/  LEA.HI.X.SX32 R11, R21, R2, 0x1, P0 ;  /* 0x00000002150b7211 */ /* 0x000fc600000f0eff */
[C---:B------:R-:W-:Y:S01]  /*02f0*/  IMAD R21, R4.reuse, 0x2, R23 ;  /* 0x0000000204157824 */ /* 0x040fe200078e0217 */
[CC--:B----4-:R-:W-:Y:S01]  /*0300*/  LEA R12, P0, R23.reuse, R3.reuse, 0x1 ;  /* 0x00000003170c7211 */ /* 0x0d0fe200078008ff */
[----:B------:R4:W2:Y:S02]  /*0310*/  LDG.E.U16 R26, [R18.64] ;  /* 0x00000004121a7981 */ /* 0x0008a4000c1e1500 */
[C---:B------:R-:W-:Y:S01]  /*0320*/  IMAD R25, R4.reuse, 0x2, R21 ;  /* 0x0000000204197824 */ /* 0x040fe200078e0215 */
[----:B------:R-:W-:Y:S01]  /*0330*/  LEA.HI.X.SX32 R13, R23, R2, 0x1, P0 ;  /* 0x00000002170d7211 */ /* 0x000fe200000f0eff */
[----:B------:R4:W2:Y:S01]  /*0340*/  LDG.E.U16 R28, [R10.64] ;  /* 0x000000040a1c7981 */ /* 0x0008a2000c1e1500 */
[----:B------:R-:W-:Y:S02]  /*0350*/  LEA R20, P1, R21, R3, 0x1 ;  /* 0x0000000315147211 */ /* 0x000fe400078208ff */
[----:B-1----:R-:W-:Y:S01]  /*0360*/  LEA R17, R4, R25, 0x1 ;  /* 0x0000001904117211 */ /* 0x002fe200078e08ff */
[----:B------:R1:W2:Y:S01]  /*0370*/  LDG.E.U16 R30, [R12.64] ;  /* 0x000000040c1e7981 */ /* 0x0002a2000c1e1500 */
[----:B0-----:R-:W-:-:S03]  /*0380*/  LEA R14, P0, R25, R3, 0x1 ;  /* 0x00000003190e7211 */ /* 0x001fc600078008ff */
[C---:B----4-:R-:W-:Y:S01]  /*0390*/  IMAD R19, R4.reuse, 0x2, R17 ;  /* 0x0000000204137824 */ /* 0x050fe200078e0211 */
[-C--:B------:R-:W-:Y:S02]  /*03a0*/  LEA.HI.X.SX32 R15, R25, R2.reuse, 0x1, P0 ;  /* 0x00000002190f7211 */ /* 0x080fe400000f0eff */
[-C--:B------:R-:W-:Y:S01]  /*03b0*/  LEA R16, P0, R17, R3.reuse, 0x1 ;  /* 0x0000000311107211 */ /* 0x080fe200078008ff */
[C---:B------:R-:W-:Y:S01]  /*03c0*/  IMAD R23, R4.reuse, 0x2, R19 ;  /* 0x0000000204177824 */ /* 0x040fe200078e0213 */
[-C--:B------:R-:W-:Y:S01]  /*03d0*/  LEA.HI.X.SX32 R21, R21, R2.reuse, 0x1, P1 ;  /* 0x0000000215157211 */ /* 0x080fe200008f0eff */
[----:B------:R0:W4:Y:S01]  /*03e0*/  LDG.E.U16 R32, [R14.64] ;  /* 0x000000040e207981 */ /* 0x000122000c1e1500 */
[----:B------:R-:W-:Y:S02]  /*03f0*/  LEA.HI.X.SX32 R17, R17, R2, 0x1, P0 ;  /* 0x0000000211117211 */ /* 0x000fe400000f0eff */
[----:B------:R-:W-:Y:S01]  /*0400*/  LEA R10, P0, R19, R3, 0x1 ;  /* 0x00000003130a7211 */ /* 0x000fe200078008ff */
[----:B------:R0:W2:Y:S01]  /*0410*/  LDG.E.U16 R47, [R20.64] ;  /* 0x00000004142f7981 */ /* 0x0000a2000c1e1500 */
[----:B------:R-:W-:-:S02]  /*0420*/  LEA R25, R4, R23, 0x1 ;  /* 0x0000001704197211 */ /* 0x000fc400078e08ff */
[-C--:B------:R-:W-:Y:S01]  /*0430*/  LEA.HI.X.SX32 R11, R19, R2.reuse, 0x1, P0 ;  /* 0x00000002130b7211 */ /* 0x080fe200000f0eff */
[----:B------:R0:W2:Y:S01]  /*0440*/  LDG.E.U16 R34, [R16.64] ;  /* 0x0000000410227981 */ /* 0x0000a2000c1e1500 */
[-C--:B------:R-:W-:Y:S02]  /*0450*/  LEA R18, P1, R23, R3.reuse, 0x1 ;  /* 0x0000000317127211 */ /* 0x080fe400078208ff */
[-C--:B-1----:R-:W-:Y:S01]  /*0460*/  LEA R12, P0, R25, R3.reuse, 0x1 ;  /* 0x00000003190c7211 */ /* 0x082fe200078008ff */
[----:B------:R1:W2:Y:S01]  /*0470*/  LDG.E.U16 R36, [R10.64] ;  /* 0x000000040a247981 */ /* 0x0002a2000c1e1500 */
[C---:B0-----:R-:W-:Y:S01]  /*0480*/  IMAD R21, R4.reuse, 0x2, R25 ;  /* 0x0000000204157824 */ /* 0x041fe200078e0219 */
[-C--:B------:R-:W-:Y:S02]  /*0490*/  LEA.HI.X.SX32 R19, R23, R2.reuse, 0x1, P1 ;  /* 0x0000000217137211 */ /* 0x080fe400008f0eff */
[-C--:B------:R-:W-:Y:S01]  /*04a0*/  LEA.HI.X.SX32 R13, R25, R2.reuse, 0x1, P0 ;  /* 0x00000002190d7211 */ /* 0x080fe200000f0eff */
[C---:B------:R-:W-:Y:S01]  /*04b0*/  IMAD R23, R4.reuse, 0x2, R21 ;  /* 0x0000000204177824 */ /* 0x040fe200078e0215 */
[C---:B------:R-:W-:Y:S01]  /*04c0*/  LEA R14, P0, R21.reuse, R3, 0x1 ;  /* 0x00000003150e7211 */ /* 0x040fe200078008ff */
[----:B------:R0:W2:Y:S03]  /*04d0*/  LDG.E.U16 R49, [R18.64] ;  /* 0x0000000412317981 */ /* 0x0000a6000c1e1500 */
[----:B------:R-:W-:Y:S01]  /*04e0*/  LEA.HI.X.SX32 R15, R21, R2, 0x1, P0 ;  /* 0x00000002150f7211 */ /* 0x000fe200000f0eff */
[----:B------:R0:W2:Y:S01]  /*04f0*/  LDG.E.U16 R38, [R12.64] ;  /* 0x000000040c267981 */ /* 0x0000a2000c1e1500 */
[----:B------:R-:W-:-:S02]  /*0500*/  LEA R21, R4, R23, 0x1 ;  /* 0x0000001704157211 */ /* 0x000fc400078e08ff */
[C---:B------:R-:W-:Y:S01]  /*0510*/  LEA R16, P0, R23.reuse, R3, 0x1 ;  /* 0x0000000317107211 */ /* 0x040fe200078008ff */
[----:B------:R1:W2:Y:S02]  /*0520*/  LDG.E.U16 R40, [R14.64] ;  /* 0x000000040e287981 */ /* 0x0002a4000c1e1500 */
[----:B------:R-:W-:Y:S01]  /*0530*/  IMAD R25, R4, 0x2, R21 ;  /* 0x0000000204197824 */ /* 0x000fe200078e0215 */
[----:B------:R-:W-:-:S03]  /*0540*/  LEA.HI.X.SX32 R17, R23, R2, 0x1, P0 ;  /* 0x0000000217117211 */ /* 0x000fc600000f0eff */
[C---:B0-----:R-:W-:Y:S01]  /*0550*/  IMAD R19, R4.reuse, 0x2, R25 ;  /* 0x0000000204137824 */ /* 0x041fe200078e0219 */
[CC--:B-1----:R-:W-:Y:S01]  /*0560*/  LEA R10, P0, R25.reuse, R3.reuse, 0x1 ;  /* 0x00000003190a7211 */ /* 0x0c2fe200078008ff */
[----:B------:R0:W2:Y:S03]  /*0570*/  LDG.E.U16 R42, [R16.64] ;  /* 0x00000004102a7981 */ /* 0x0000a6000c1e1500 */
[-C--:B------:R-:W-:Y:S02]  /*0580*/  LEA.HI.X.SX32 R11, R25, R2.reuse, 0x1, P0 ;  /* 0x00000002190b7211 */ /* 0x080fe400000f0eff */
[C---:B------:R-:W-:Y:S02]  /*0590*/  LEA R12, P0, R19.reuse, R3, 0x1 ;  /* 0x00000003130c7211 */ /* 0x040fe400078008ff */
[----:B------:R-:W-:Y:S01]  /*05a0*/  LEA R23, R4, R19, 0x1 ;  /* 0x0000001304177211 */ /* 0x000fe200078e08ff */
[----:B------:R1:W2:Y:S01]  /*05b0*/  LDG.E.U16 R44, [R10.64] ;  /* 0x000000040a2c7981 */ /* 0x0002a2000c1e1500 */
[----:B------:R-:W-:-:S03]  /*05c0*/  LEA.HI.X.SX32 R13, R19, R2, 0x1, P0 ;  /* 0x00000002130d7211 */ /* 0x000fc600000f0eff */
[C---:B------:R-:W-:Y:S01]  /*05d0*/  IMAD R19, R4.reuse, 0x2, R23 ;  /* 0x0000000204137824 */ /* 0x040fe200078e0217 */
[-C--:B------:R-:W-:Y:S01]  /*05e0*/  LEA R20, P1, R21, R3.reuse, 0x1 ;  /* 0x0000000315147211 */ /* 0x080fe200078208ff */
[----:B------:R1:W2:Y:S01]  /*05f0*/  LDG.E.U16 R46, [R12.64] ;  /* 0x000000040c2e7981 */ /* 0x0002a2000c1e1500 */
[----:B------:R-:W-:Y:S01]  /*0600*/  LEA R14, P0, R23, R3, 0x1 ;  /* 0x00000003170e7211 */ /* 0x000fe200078008ff */
[C---:B------:R-:W-:Y:S01]  /*0610*/  IMAD R25, R4.reuse, 0x2, R19 ;  /* 0x0000000204197824 */ /* 0x040fe200078e0213 */
[-C--:B------:R-:W-:Y:S02]  /*0620*/  LEA.HI.X.SX32 R21, R21, R2.reuse, 0x1, P1 ;  /* 0x0000000215157211 */ /* 0x080fe400008f0eff */
[----:B------:R-:W-:Y:S02]  /*0630*/  LEA.HI.X.SX32 R15, R23, R2, 0x1, P0 ;  /* 0x00000002170f7211 */ /* 0x000fe400000f0eff */
[----:B------:R-:W-:Y:S01]  /*0640*/  LEA R23, R4, R25, 0x1 ;  /* 0x0000001904177211 */ /* 0x000fe200078e08ff */
[----:B------:R1:W2:Y:S01]  /*0650*/  LDG.E.U16 R51, [R20.64] ;  /* 0x0000000414337981 */ /* 0x0002a2000c1e1500 */
[----:B0-----:R-:W-:-:S02]  /*0660*/  LEA R16, P0, R25, R3, 0x1 ;  /* 0x0000000319107211 */ /* 0x001fc400078008ff */
[-C--:B------:R-:W-:Y:S01]  /*0670*/  LEA R18, P1, R19, R3.reuse, 0x1 ;  /* 0x0000000313127211 */ /* 0x080fe200078208ff */
[----:B------:R0:W3:Y:S01]  /*0680*/  LDG.E.U16 R48, [R14.64] ;  /* 0x000000040e307981 */ /* 0x0000e2000c1e1500 */
[----:B------:R-:W-:Y:S01]  /*0690*/  LEA.HI.X.SX32 R17, R25, R2, 0x1, P0 ;  /* 0x0000000219117211 */ /* 0x000fe200000f0eff */
[----:B-1----:R-:W-:Y:S01]  /*06a0*/  IMAD R21, R4, 0x2, R23 ;  /* 0x0000000204157824 */ /* 0x002fe200078e0217 */
[----:B------:R-:W-:-:S03]  /*06b0*/  LEA R10, P0, R23, R3, 0x1 ;  /* 0x00000003170a7211 */ /* 0x000fc600078008ff */
[----:B------:R1:W3:Y:S01]  /*06c0*/  LDG.E.U16 R50, [R16.64] ;  /* 0x0000000410327981 */ /* 0x0002e2000c1e1500 */
[----:B------:R-:W-:Y:S01]  /*06d0*/  IMAD R25, R4, 0x2, R21 ;  /* 0x0000000204197824 */ /* 0x000fe200078e0215 */
[----:B------:R-:W-:-:S04]  /*06e0*/  LEA.HI.X.SX32 R11, R23, R2, 0x1, P0 ;  /* 0x00000002170b7211 */ /* 0x000fc800000f0eff */
[----:B------:R-:W-:Y:S01]  /*06f0*/  LEA R23, R4, R25, 0x1 ;  /* 0x0000001904177211 */ /* 0x000fe200078e08ff */
[----:B------:R0:W3:Y:S01]  /*0700*/  LDG.E.U16 R52, [R10.64] ;  /* 0x000000040a347981 */ /* 0x0000e2000c1e1500 */
[----:B------:R-:W-:-:S03]  /*0710*/  LEA.HI.X.SX32 R19, R19, R2, 0x1, P1 ;  /* 0x0000000213137211 */ /* 0x000fc600008f0eff */
[C---:B------:R-:W-:Y:S01]  /*0720*/  IMAD R27, R4.reuse, 0x2, R23 ;  /* 0x00000002041b7824 */ /* 0x040fe200078e0217 */
[CC--:B------:R-:W-:Y:S01]  /*0730*/  LEA R12, P0, R21.reuse, R3.reuse, 0x1 ;  /* 0x00000003150c7211 */ /* 0x0c0fe200078008ff */
[----:B------:R1:W3:Y:S02]  /*0740*/  LDG.E.U16 R53, [R18.64] ;  /* 0x0000000412357981 */ /* 0x0002e4000c1e1500 */
[C---:B------:R-:W-:Y:S01]  /*0750*/  IMAD R29, R4.reuse, 0x2, R27 ;  /* 0x00000002041d7824 */ /* 0x040fe200078e021b */
[----:B------:R-:W-:Y:S02]  /*0760*/  LEA.HI.X.SX32 R13, R21, R2, 0x1, P0 ;  /* 0x00000002150d7211 */ /* 0x000fe400000f0eff */
[-C--:B0-----:R-:W-:Y:S02]  /*0770*/  LEA R14, P0, R23, R3.reuse, 0x1 ;  /* 0x00000003170e7211 */ /* 0x081fe400078008ff */
[----:B------:R-:W-:Y:S01]  /*0780*/  LEA R20, P1, R25, R3, 0x1 ;  /* 0x0000000319147211 */ /* 0x000fe200078208ff */
[----:B------:R0:W4:Y:S01]  /*0790*/  LDG.E.U16 R54, [R12.64] ;  /* 0x000000040c367981 */ /* 0x000122000c1e1500 */
[----:B-1----:R-:W-:-:S02]  /*07a0*/  LEA R19, R4, R29, 0x1 ;  /* 0x0000001d04137211 */ /* 0x002fc400078e08ff */
[----:B------:R-:W-:-:S03]  /*07b0*/  LEA.HI.X.SX32 R15, R23, R2, 0x1, P0 ;  /* 0x00000002170f7211 */ /* 0x000fc600000f0eff */
[C---:B------:R-:W-:Y:S01]  /*07c0*/  IMAD R23, R4.reuse, 0x2, R19 ;  /* 0x0000000204177824 */ /* 0x040fe200078e0213 */
[-C--:B------:R-:W-:Y:S01]  /*07d0*/  LEA.HI.X.SX32 R21, R25, R2.reuse, 0x1, P1 ;  /* 0x0000000219157211 */ /* 0x080fe200008f0eff */
[----:B------:R1:W4:Y:S01]  /*07e0*/  LDG.E.U16 R56, [R14.64] ;  /* 0x000000040e387981 */ /* 0x000322000c1e1500 */
[C---:B------:R-:W-:Y:S01]  /*07f0*/  LEA R16, P0, R27.reuse, R3, 0x1 ;  /* 0x000000031b107211 */ /* 0x040fe200078008ff */
[C---:B------:R-:W-:Y:S02]  /*0800*/  IMAD R25, R4.reuse, 0x2, R23 ;  /* 0x0000000204197824 */ /* 0x040fe400078e0217 */
[----:B------:R0:W4:Y:S01]  /*0810*/  LDG.E.U16 R55, [R20.64] ;  /* 0x0000000414377981 */ /* 0x000122000c1e1500 */
[-C--:B------:R-:W-:Y:S02]  /*0820*/  LEA.HI.X.SX32 R17, R27, R2.reuse, 0x1, P0 ;  /* 0x000000021b117211 */ /* 0x080fe400000f0eff */
[C---:B------:R-:W-:Y:S02]  /*0830*/  LEA R27, R4.reuse, R25, 0x1 ;  /* 0x00000019041b7211 */ /* 0x040fe400078e08ff */
[C---:B------:R-:W-:Y:S01]  /*0840*/  LEA R10, P0, R29.reuse, R3, 0x1 ;  /* 0x000000031d0a7211 */ /* 0x040fe200078008ff */
[----:B------:R1:W5:Y:S02]  /*0850*/  LDG.E.U16 R57, [R16.64] ;  /* 0x0000000410397981 */ /* 0x000364000c1e1500 */
[----:B------:R-:W-:Y:S01]  /*0860*/  IMAD R31, R4, 0x2, R27 ;  /* 0x00000002041f7824 */ /* 0x000fe200078e021b */
[----:B------:R-:W-:-:S03]  /*0870*/  LEA.HI.X.SX32 R11, R29, R2, 0x1, P0 ;  /* 0x000000021d0b7211 */ /* 0x000fc600000f0eff */
[C---:B0-----:R-:W-:Y:S01]  /*0880*/  IMAD R21, R4.reuse, 0x2, R31 ;  /* 0x0000000204157824 */ /* 0x041fe200078e021f */
[C---:B------:R-:W-:Y:S01]  /*0890*/  LEA R12, P0, R23.reuse, R3, 0x1 ;  /* 0x00000003170c7211 */ /* 0x040fe200078008ff */
[----:B------:R0:W5:Y:S03]  /*08a0*/  LDG.E.U16 R58, [R10.64] ;  /* 0x000000040a3a7981 */ /* 0x000166000c1e1500 */
[C---:B------:R-:W-:Y:S02]  /*08b0*/  LEA R29, R4.reuse, R21, 0x1 ;  /* 0x00000015041d7211 */ /* 0x040fe400078e08ff */
[-C--:B------:R-:W-:Y:S02]  /*08c0*/  LEA.HI.X.SX32 R13, R23, R2.reuse, 0x1, P0 ;  /* 0x00000002170d7211 */ /* 0x080fe400000f0eff */
[-C--:B-1----:R-:W-:Y:S01]  /*08d0*/  LEA R14, P0, R25, R3.reuse, 0x1 ;  /* 0x00000003190e7211 */ /* 0x082fe200078008ff */
[C---:B------:R-:W-:Y:S01]  /*08e0*/  IMAD R23, R4.reuse, 0x2, R29 ;  /* 0x0000000204177824 */ /* 0x040fe200078e021d */
[-C--:B------:R-:W-:Y:S01]  /*08f0*/  LEA R18, P1, R19, R3.reuse, 0x1 ;  /* 0x0000000313127211 */ /* 0x080fe200078208ff */
[----:B------:R1:W5:Y:S01]  /*0900*/  LDG.E.U16 R60, [R12.64] ;  /* 0x000000040c3c7981 */ /* 0x000362000c1e1500 */
[----:B------:R-:W-:Y:S01]  /*0910*/  LEA.HI.X.SX32 R15, R25, R2, 0x1, P0 ;  /* 0x00000002190f7211 */ /* 0x000fe200000f0eff */
[----:B------:R-:W-:Y:S01]  /*0920*/  IMAD R25, R4, 0x2, R23 ;  /* 0x0000000204197824 */ /* 0x000fe200078e0217 */
[----:B------:R-:W-:-:S02]  /*0930*/  LEA R16, P0, R27, R3, 0x1 ;  /* 0x000000031b107211 */ /* 0x000fc400078008ff */
[-C--:B------:R-:W-:Y:S01]  /*0940*/  LEA.HI.X.SX32 R19, R19, R2.reuse, 0x1, P1 ;  /* 0x0000000213137211 */ /* 0x080fe200008f0eff */
[----:B------:R1:W5:Y:S01]  /*0950*/  LDG.E.U16 R61, [R14.64] ;  /* 0x000000040e3d7981 */ /* 0x000362000c1e1500 */
[C---:B------:R-:W-:Y:S02]  /*0960*/  LEA R33, R4.reuse, R25, 0x1 ;  /* 0x0000001904217211 */ /* 0x040fe400078e08ff */
[-C--:B------:R-:W-:Y:S01]  /*0970*/  LEA.HI.X.SX32 R17, R27, R2.reuse, 0x1, P0 ;  /* 0x000000021b117211 */ /* 0x080fe200000f0eff */
[----:B------:R1:W5:Y:S01]  /*0980*/  LDG.E.U16 R59, [R18.64] ;  /* 0x00000004123b7981 */ /* 0x000362000c1e1500 */
[C---:B0-----:R-:W-:Y:S01]  /*0990*/  LEA R10, P1, R31.reuse, R3, 0x1 ;  /* 0x000000031f0a7211 */ /* 0x041fe200078208ff */
[----:B------:R-:W-:Y:S02]  /*09a0*/  IMAD R27, R4, 0x2, R33 ;  /* 0x00000002041b7824 */ /* 0x000fe400078e0221 */
[----:B------:R0:W5:Y:S01]  /*09b0*/  LDG.E.U16 R62, [R16.64] ;  /* 0x00000004103e7981 */ /* 0x000162000c1e1500 */
[----:B------:R-:W-:-:S02]  /*09c0*/  LEA.HI.X.SX32 R11, R31, R2, 0x1, P1 ;  /* 0x000000021f0b7211 */ /* 0x000fc400008f0eff */
[C---:B------:R-:W-:Y:S02]  /*09d0*/  LEA R31, R4.reuse, R27, 0x1 ;  /* 0x0000001b041f7211 */ /* 0x040fe400078e08ff */
[CC--:B-1----:R-:W-:Y:S01]  /*09e0*/  LEA R18, P0, R21.reuse, R3.reuse, 0x1 ;  /* 0x0000000315127211 */ /* 0x0c2fe200078008ff */
[----:B------:R1:W5:Y:S02]  /*09f0*/  LDG.E.U16 R63, [R10.64] ;  /* 0x000000040a3f7981 */ /* 0x000364000c1e1500 */
[----:B------:R-:W-:Y:S01]  /*0a00*/  IMAD R35, R4, 0x2, R31 ;  /* 0x0000000204237824 */ /* 0x000fe200078e021f */
[-C--:B------:R-:W-:Y:S02]  /*0a10*/  LEA.HI.X.SX32 R19, R21, R2.reuse, 0x1, P0 ;  /* 0x0000000215137211 */ /* 0x080fe400000f0eff */
[-C--:B------:R-:W-:Y:S02]  /*0a20*/  LEA R12, P0, R29, R3.reuse, 0x1 ;  /* 0x000000031d0c7211 */ /* 0x080fe400078008ff */
[----:B------:R-:W-:Y:S01]  /*0a30*/  LEA R20, P1, R25, R3, 0x1 ;  /* 0x0000000319147211 */ /* 0x000fe200078208ff */
[----:B------:R0:W5:Y:S01]  /*0a40*/  LDG.E.U16 R64, [R18.64] ;  /* 0x0000000412407981 */ /* 0x000162000c1e1500 */
[----:B------:R-:W-:-:S02]  /*0a50*/  LEA.HI.X.SX32 R13, R29, R2, 0x1, P0 ;  /* 0x000000021d0d7211 */ /* 0x000fc400000f0eff */
[C---:B------:R-:W-:Y:S02]  /*0a60*/  LEA R29, R4.reuse, R35, 0x1 ;  /* 0x00000023041d7211 */ /* 0x040fe400078e08ff */
[C---:B------:R-:W-:Y:S01]  /*0a70*/  LEA R14, P0, R23.reuse, R3, 0x1 ;  /* 0x00000003170e7211 */ /* 0x040fe200078008ff */
[----:B------:R0:W5:Y:S02]  /*0a80*/  LDG.E.U16 R65, [R12.64] ;  /* 0x000000040c417981 */ /* 0x000164000c1e1500 */
[----:B------:R-:W-:Y:S01]  /*0a90*/  IMAD R37, R4, 0x2, R29 ;  /* 0x0000000204257824 */ /* 0x000fe200078e021d */
[----:B------:R-:W-:-:S04]  /*0aa0*/  LEA.HI.X.SX32 R15, R23, R2, 0x1, P0 ;  /* 0x00000002170f7211 */ /* 0x000fc800000f0eff */
[C---:B------:R-:W-:Y:S01]  /*0ab0*/  LEA R23, R4.reuse, R37, 0x1 ;  /* 0x0000002504177211 */ /* 0x040fe200078e08ff */
[----:B------:R0:W5:Y:S01]  /*0ac0*/  LDG.E.U16 R66, [R14.64] ;  /* 0x000000040e427981 */ /* 0x000162000c1e1500 */
[-C--:B------:R-:W-:Y:S02]  /*0ad0*/  LEA.HI.X.SX32 R21, R25, R2.reuse, 0x1, P1 ;  /* 0x0000000219157211 */ /* 0x080fe400008f0eff */
[-C--:B-1----:R-:W-:Y:S01]  /*0ae0*/  LEA R10, P0, R33, R3.reuse, 0x1 ;  /* 0x00000003210a7211 */ /* 0x082fe200078008ff */
[C---:B------:R-:W-:Y:S01]  /*0af0*/  IMAD R25, R4.reuse, 0x2, R23 ;  /* 0x0000000204197824 */ /* 0x040fe200078e0217 */
[----:B0-----:R-:W-:Y:S01]  /*0b00*/  LEA R18, P1, R35, R3, 0x1 ;  /* 0x0000000323127211 */ /* 0x001fe200078208ff */
[----:B------:R0:W5:Y:S01]  /*0b10*/  LDG.E.U16 R67, [R20.64] ;  /* 0x0000000414437981 */ /* 0x000162000c1e1500 */
[----:B------:R-:W-:Y:S02]  /*0b20*/  LEA.HI.X.SX32 R11, R33, R2, 0x1, P0 ;  /* 0x00000002210b7211 */ /* 0x000fe400000f0eff */
[----:B------:R-:W-:-:S02]  /*0b30*/  LEA R33, R4, R25, 0x1 ;  /* 0x0000001904217211 */ /* 0x000fc400078e08ff */
[C---:B------:R-:W-:Y:S01]  /*0b40*/  LEA R16, P0, R27.reuse, R3, 0x1 ;  /* 0x000000031b107211 */ /* 0x040fe200078008ff */
[----:B------:R1:W5:Y:S02]  /*0b50*/  LDG.E.U16 R68, [R10.64] ;  /* 0x000000040a447981 */ /* 0x000364000c1e1500 */
[----:B------:R-:W-:Y:S01]  /*0b60*/  IMAD R39, R4, 0x2, R33 ;  /* 0x0000000204277824 */ /* 0x000fe200078e0221 */
[----:B------:R-:W-:-:S04]  /*0b70*/  LEA.HI.X.SX32 R17, R27, R2, 0x1, P0 ;  /* 0x000000021b117211 */ /* 0x000fc800000f0eff */
[----:B------:R-:W-:Y:S01]  /*0b80*/  LEA R27, R4, R39, 0x1 ;  /* 0x00000027041b7211 */ /* 0x000fe200078e08ff */
[----:B------:R0:W5:Y:S01]  /*0b90*/  LDG.E.U16 R69, [R16.64] ;  /* 0x0000000410457981 */ /* 0x000162000c1e1500 */
[----:B------:R-:W-:-:S03]  /*0ba0*/  LEA R12, P0, R31, R3, 0x1 ;  /* 0x000000031f0c7211 */ /* 0x000fc600078008ff */
[----:B------:R-:W-:Y:S01]  /*0bb0*/  IMAD R41, R4, 0x2, R27 ;  /* 0x0000000204297824 */ /* 0x000fe200078e021b */
[----:B------:R-:W-:-:S04]  /*0bc0*/  LEA.HI.X.SX32 R13, R31, R2, 0x1, P0 ;  /* 0x000000021f0d7211 */ /* 0x000fc800000f0eff */
[C---:B------:R-:W-:Y:S01]  /*0bd0*/  LEA R31, R4.reuse, R41, 0x1 ;  /* 0x00000029041f7211 */ /* 0x040fe200078e08ff */
[----:B------:R0:W5:Y:S01]  /*0be0*/  LDG.E.U16 R70, [R12.64] ;  /* 0x000000040c467981 */ /* 0x000162000c1e1500 */
[-C--:B------:R-:W-:Y:S02]  /*0bf0*/  LEA.HI.X.SX32 R19, R35, R2.reuse, 0x1, P1 ;  /* 0x0000000223137211 */ /* 0x080fe400008f0eff */
[C---:B------:R-:W-:Y:S01]  /*0c00*/  LEA R14, P0, R29.reuse, R3, 0x1 ;  /* 0x000000031d0e7211 */ /* 0x040fe200078008ff */
[C---:B------:R-:W-:Y:S02]  /*0c10*/  IMAD R35, R4.reuse, 0x2, R31 ;  /* 0x0000000204237824 */ /* 0x040fe400078e021f */
[----:B------:R0:W5:Y:S01]  /*0c20*/  LDG.E.U16 R71, [R18.64] ;  /* 0x0000000412477981 */ /* 0x000162000c1e1500 */
[----:B------:R-:W-:Y:S02]  /*0c30*/  LEA.HI.X.SX32 R15, R29, R2, 0x1, P0 ;  /* 0x000000021d0f7211 */ /* 0x000fe400000f0eff */
[----:B------:R-:W-:-:S02]  /*0c40*/  LEA R29, R4, R35, 0x1 ;  /* 0x00000023041d7211 */ /* 0x000fc400078e08ff */
[C---:B-1----:R-:W-:Y:S01]  /*0c50*/  LEA R10, P0, R37.reuse, R3, 0x1 ;  /* 0x00000003250a7211 */ /* 0x042fe200078008ff */
[----:B------:R1:W5:Y:S02]  /*0c60*/  LDG.E.U16 R72, [R14.64] ;  /* 0x000000040e487981 */ /* 0x000364000c1e1500 */
[----:B0-----:R-:W-:Y:S01]  /*0c70*/  IMAD R21, R4, 0x2, R29 ;  /* 0x0000000204157824 */ /* 0x001fe200078e021d */
[----:B------:R-:W-:-:S04]  /*0c80*/  LEA.HI.X.SX32 R11, R37, R2, 0x1, P0 ;  /* 0x00000002250b7211 */ /* 0x000fc800000f0eff */
[C---:B------:R-:W-:Y:S01]  /*0c90*/  LEA R37, R4.reuse, R21, 0x1 ;  /* 0x0000001504257211 */ /* 0x040fe200078e08ff */
[----:B------:R0:W5:Y:S04]  /*0ca0*/  LDG.E.U16 R73, [R10.64] ;  /* 0x000000040a497981 */ /* 0x000168000c1e1500 */
[----:B------:R-:W-:Y:S01]  /*0cb0*/  IMAD R43, R4, 0x2, R37 ;  /* 0x00000002042b7824 */ /* 0x000fe200078e0225 */
[----:B------:R-:W-:-:S04]  /*0cc0*/  LEA R16, P0, R23, R3, 0x1 ;  /* 0x0000000317107211 */ /* 0x000fc800078008ff */
[C---:B------:R-:W-:Y:S02]  /*0cd0*/  LEA R45, R4.reuse, R43, 0x1 ;  /* 0x0000002b042d7211 */ /* 0x040fe400078e08ff */
[-C--:B------:R-:W-:Y:S02]  /*0ce0*/  LEA.HI.X.SX32 R17, R23, R2.reuse, 0x1, P0 ;  /* 0x0000000217117211 */ /* 0x080fe400000f0eff */
[-C--:B------:R-:W-:Y:S01]  /*0cf0*/  LEA R12, P1, R25, R3.reuse, 0x1 ;  /* 0x00000003190c7211 */ /* 0x080fe200078208ff */
[C---:B------:R-:W-:Y:S01]  /*0d00*/  IMAD R23, R4.reuse, 0x2, R45 ;  /* 0x0000000204177824 */ /* 0x040fe200078e022d */
[----:B------:R-:W-:Y:S01]  /*0d10*/  LEA R18, P0, R33, R3, 0x1 ;  /* 0x0000000321127211 */ /* 0x000fe200078008ff */
[----:B------:R0:W5:Y:S01]  /*0d20*/  LDG.E.U16 R74, [R16.64] ;  /* 0x00000004104a7981 */ /* 0x000162000c1e1500 */
[----:B------:R-:W-:Y:S02]  /*0d30*/  LEA.HI.X.SX32 R13, R25, R2, 0x1, P1 ;  /* 0x00000002190d7211 */ /* 0x000fe400008f0eff */
[----:B------:R-:W-:-:S02]  /*0d40*/  LEA R25, R4, R23, 0x1 ;  /* 0x0000001704197211 */ /* 0x000fc400078e08ff */
[-C--:B------:R-:W-:Y:S01]  /*0d50*/  LEA.HI.X.SX32 R19, R33, R2.reuse, 0x1, P0 ;  /* 0x0000000221137211 */ /* 0x080fe200000f0eff */
[----:B------:R0:W5:Y:S01]  /*0d60*/  LDG.E.U16 R75, [R12.64] ;  /* 0x000000040c4b7981 */ /* 0x000162000c1e1500 */
[-C--:B-1----:R-:W-:Y:S01]  /*0d70*/  LEA R14, P0, R39, R3.reuse, 0x1 ;  /* 0x00000003270e7211 */ /* 0x082fe200078008ff */
[C---:B------:R-:W-:Y:S01]  /*0d80*/  IMAD R33, R4.reuse, 0x2, R25 ;  /* 0x0000000204217824 */ /* 0x040fe200078e0219 */
[-C--:B------:R-:W-:Y:S01]  /*0d90*/  LEA R20, P1, R21, R3.reuse, 0x1 ;  /* 0x0000000315147211 */ /* 0x080fe200078208ff */
[----:B------:R1:W5:Y:S01]  /*0da0*/  LDG.E.U16 R76, [R18.64] ;  /* 0x00000004124c7981 */ /* 0x000362000c1e1500 */
[-C--:B------:R-:W-:Y:S02]  /*0db0*/  LEA.HI.X.SX32 R15, R39, R2.reuse, 0x1, P0 ;  /* 0x00000002270f7211 */ /* 0x080fe400000f0eff */
[C---:B0-----:R-:W-:Y:S02]  /*0dc0*/  LEA R10, P0, R41.reuse, R3, 0x1 ;  /* 0x00000003290a7211 */ /* 0x041fe400078008ff */
[----:B------:R-:W-:Y:S01]  /*0dd0*/  LEA R39, R4, R33, 0x1 ;  /* 0x0000002104277211 */ /* 0x000fe200078e08ff */
[----:B------:R0:W5:Y:S01]  /*0de0*/  LDG.E.U16 R77, [R14.64] ;  /* 0x000000040e4d7981 */ /* 0x000162000c1e1500 */
[----:B------:R-:W-:-:S03]  /*0df0*/  LEA.HI.X.SX32 R11, R41, R2, 0x1, P0 ;  /* 0x00000002290b7211 */ /* 0x000fc600000f0eff */
[----:B------:R-:W-:Y:S01]  /*0e00*/  IMAD R41, R4, 0x2, R39 ;  /* 0x0000000204297824 */ /* 0x000fe200078e0227 */
[-C--:B------:R-:W-:Y:S01]  /*0e10*/  LEA.HI.X.SX32 R21, R21, R2.reuse, 0x1, P1 ;  /* 0x0000000215157211 */ /* 0x080fe200008f0eff */
[----:B------:R0:W5:Y:S01]  /*0e20*/  LDG.E.U16 R79, [R10.64] ;  /* 0x000000040a4f7981 */ /* 0x000162000c1e1500 */
[-C--:B------:R-:W-:Y:S02]  /*0e30*/  LEA R22, P0, R23, R3.reuse, 0x1 ;  /* 0x0000000317167211 */ /* 0x080fe400078008ff */
[-C--:B-1----:R-:W-:Y:S01]  /*0e40*/  LEA R18, P1, R41, R3.reuse, 0x1 ;  /* 0x0000000329127211 */ /* 0x082fe200078208ff */
[----:B------:R1:W5:Y:S01]  /*0e50*/  LDG.E.U16 R81, [R20.64] ;  /* 0x0000000414517981 */ /* 0x000362000c1e1500 */
[-C--:B------:R-:W-:Y:S02]  /*0e60*/  LEA.HI.X.SX32 R23, R23, R2.reuse, 0x1, P0 ;  /* 0x0000000217177211 */ /* 0x080fe400000f0eff */
[-C--:B------:R-:W-:Y:S02]  /*0e70*/  LEA R12, P0, R31, R3.reuse, 0x1 ;  /* 0x000000031f0c7211 */ /* 0x080fe400078008ff */
[----:B------:R-:W-:Y:S01]  /*0e80*/  LEA.HI.X.SX32 R19, R41, R2, 0x1, P1 ;  /* 0x0000000229137211 */ /* 0x000fe200008f0eff */
[----:B------:R1:W5:Y:S01]  /*0e90*/  LDG.E.U16 R83, [R22.64] ;  /* 0x0000000416537981 */ /* 0x000362000c1e1500 */
[----:B------:R-:W-:-:S02]  /*0ea0*/  LEA R16, P1, R37, R3, 0x1 ;  /* 0x0000000325107211 */ /* 0x000fc400078208ff */
[C---:B------:R-:W-:Y:S01]  /*0eb0*/  LEA R41, R4.reuse, R41, 0x1 ;  /* 0x0000002904297211 */ /* 0x040fe200078e08ff */
[----:B------:R1:W5:Y:S01]  /*0ec0*/  LDG.E.U16 R85, [R18.64] ;  /* 0x0000000412557981 */ /* 0x000362000c1e1500 */
[-C--:B------:R-:W-:Y:S02]  /*0ed0*/  LEA.HI.X.SX32 R13, R31, R2.reuse, 0x1, P0 ;  /* 0x000000021f0d7211 */ /* 0x080fe400000f0eff */
[-C--:B------:R-:W-:Y:S02]  /*0ee0*/  LEA.HI.X.SX32 R17, R37, R2.reuse, 0x1, P1 ;  /* 0x0000000225117211 */ /* 0x080fe400008f0eff */
[-C--:B0-----:R-:W-:Y:S01]  /*0ef0*/  LEA R10, P0, R25, R3.reuse, 0x1 ;  /* 0x00000003190a7211 */ /* 0x081fe200078008ff */
[----:B------:R0:W5:Y:S01]  /*0f00*/  LDG.E.U16 R31, [R12.64] ;  /* 0x000000040c1f7981 */ /* 0x000162000c1e1500 */
[-C--:B------:R-:W-:Y:S02]  /*0f10*/  LEA R24, P1, R41, R3.reuse, 0x1 ;  /* 0x0000000329187211 */ /* 0x080fe400078208ff */
[-C--:B------:R-:W-:Y:S01]  /*0f20*/  LEA.HI.X.SX32 R11, R25, R2.reuse, 0x1, P0 ;  /* 0x00000002190b7211 */ /* 0x080fe200000f0eff */
[----:B------:R0:W5:Y:S01]  /*0f30*/  LDG.E.U16 R37, [R16.64] ;  /* 0x0000000410257981 */ /* 0x000162000c1e1500 */
[----:B------:R-:W-:Y:S01]  /*0f40*/  LEA.HI.X.SX32 R25, R41, R2, 0x1, P1 ;  /* 0x0000000229197211 */ /* 0x000fe200008f0eff */
[----:B------:R-:W-:Y:S01]  /*0f50*/  IMAD R41, R4, 0x2, R41 ;  /* 0x0000000204297824 */ /* 0x000fe200078e0229 */
[-C--:B------:R-:W-:Y:S01]  /*0f60*/  LEA R14, P0, R35, R3.reuse, 0x1 ;  /* 0x00000003230e7211 */ /* 0x080fe200078008ff */
[----:B------:R0:W5:Y:S01]  /*0f70*/  LDG.E.U16 R78, [R10.64] ;  /* 0x000000040a4e7981 */ /* 0x000162000c1e1500 */
[----:B-1----:R-:W-:-:S02]  /*0f80*/  LEA R18, P1, R43, R3, 0x1 ;  /* 0x000000032b127211 */ /* 0x002fc400078208ff */
[-C--:B------:R-:W-:Y:S01]  /*0f90*/  LEA.HI.X.SX32 R15, R35, R2.reuse, 0x1, P0 ;  /* 0x00000002230f7211 */ /* 0x080fe200000f0eff */
[----:B------:R-:W5:Y:S01]  /*0fa0*/  LDG.E.U16 R24, [R24.64] ;  /* 0x0000000418187981 */ /* 0x000f62000c1e1500 */
[-C--:B------:R-:W-:Y:S02]  /*0fb0*/  LEA.HI.X.SX32 R19, R43, R2.reuse, 0x1, P1 ;  /* 0x000000022b137211 */ /* 0x080fe400008f0eff */
[-C--:B------:R-:W-:Y:S01]  /*0fc0*/  LEA R22, P1, R41, R3.reuse, 0x1 ;  /* 0x0000000329167211 */ /* 0x080fe200078208ff */
[----:B------:R1:W5:Y:S01]  /*0fd0*/  LDG.E.U16 R35, [R14.64] ;  /* 0x000000040e237981 */ /* 0x000362000c1e1500 */
[----:B------:R-:W-:Y:S02]  /*0fe0*/  LEA R20, P0, R33, R3, 0x1 ;  /* 0x0000000321147211 */ /* 0x000fe400078008ff */
[----:B------:R-:W-:Y:S02]  /*0ff0*/  LEA.HI.X.SX32 R23, R41, R2, 0x1, P1 ;  /* 0x0000000229177211 */ /* 0x000fe400008f0eff */
[----:B------:R-:W-:-:S02]  /*1000*/  LEA R4, R4, R41, 0x1 ;  /* 0x0000002904047211 */ /* 0x000fc400078e08ff */
[----:B------:R-:W-:Y:S01]  /*1010*/  LEA.HI.X.SX32 R21, R33, R2, 0x1, P0 ;  /* 0x0000000221157211 */ /* 0x000fe200000f0eff */
[----:B------:R-:W5:Y:S01]  /*1020*/  LDG.E.U16 R22, [R22.64] ;  /* 0x0000000416167981 */ /* 0x000f62000c1e1500 */
[----:B-1----:R-:W-:-:S03]  /*1030*/  LEA R14, P1, R45, R3, 0x1 ;  /* 0x000000032d0e7211 */ /* 0x002fc600078208ff */
[----:B------:R1:W5:Y:S01]  /*1040*/  LDG.E.U16 R33, [R18.64] ;  /* 0x0000000412217981 */ /* 0x000362000c1e1500 */
[----:B------:R-:W-:-:S03]  /*1050*/  LEA.HI.X.SX32 R15, R45, R2, 0x1, P1 ;  /* 0x000000022d0f7211 */ /* 0x000fc600008f0eff */
[----:B------:R-:W5:Y:S01]  /*1060*/  LDG.E.U16 R20, [R20.64] ;  /* 0x0000000414147981 */ /* 0x000f62000c1e1500 */
[----:B0-----:R-:W-:-:S03]  /*1070*/  LEA R10, P0, R27, R3, 0x1 ;  /* 0x000000031b0a7211 */ /* 0x001fc600078008ff */
[----:B------:R0:W5:Y:S01]  /*1080*/  LDG.E.U16 R14, [R14.64] ;  /* 0x000000040e0e7981 */ /* 0x000162000c1e1500 */
[----:B-1----:R-:W-:-:S04]  /*1090*/  LEA R18, P1, R4, R3, 0x1 ;  /* 0x0000000304127211 */ /* 0x002fc800078208ff */
[----:B------:R-:W-:-:S05]  /*10a0*/  LEA.HI.X.SX32 R19, R4, R2, 0x1, P1 ;  /* 0x0000000204137211 */ /* 0x000fca00008f0eff */
[----:B------:R-:W5:Y:S01]  /*10b0*/  LDG.E.U16 R18, [R18.64] ;  /* 0x0000000412127981 */ /* 0x000f62000c1e1500 */
[----:B------:R-:W-:Y:S02]  /*10c0*/  LEA.HI.X.SX32 R11, R27, R2, 0x1, P0 ;  /* 0x000000021b0b7211 */ /* 0x000fe400000f0eff */
[----:B------:R-:W-:-:S04]  /*10d0*/  LEA R12, P0, R29, R3, 0x1 ;  /* 0x000000031d0c7211 */ /* 0x000fc800078008ff */
[----:B------:R-:W-:Y:S01]  /*10e0*/  LEA.HI.X.SX32 R13, R29, R2, 0x1, P0 ;  /* 0x000000021d0d7211 */ /* 0x000fe200000f0eff */
[----:B------:R1:W5:Y:S01]  /*10f0*/  LDG.E.U16 R11, [R10.64] ;  /* 0x000000040a0b7981 */ /* 0x000362000c1e1500 */
[----:B------:R-:W-:-:S03]  /*1100*/  LEA R16, P0, R39, R3, 0x1 ;  /* 0x0000000327107211 */ /* 0x000fc600078008ff */
[----:B------:R0:W5:Y:S01]  /*1110*/  LDG.E.U16 R12, [R12.64] ;  /* 0x000000040c0c7981 */ /* 0x000162000c1e1500 */
[----:B------:R-:W-:-:S05]  /*1120*/  LEA.HI.X.SX32 R17, R39, R2, 0x1, P0 ;  /* 0x0000000227117211 */ /* 0x000fca00000f0eff */
[----:B------:R0:W5:Y:S01]  /*1130*/  LDG.E.U16 R16, [R16.64] ;  /* 0x0000000410107981 */ /* 0x000162000c1e1500 */
[----:B------:R-:W-:Y:S01]  /*1140*/  SHF.R.S32.HI R4, RZ, 0x6, R80 ;  /* 0x00000006ff047819 */ /* 0x000fe20000011450 */
[----:B------:R-:W-:-:S03]  /*1150*/  IMAD.SHL.U32 R3, R0, 0x2, RZ ;  /* 0x0000000200037824 */ /* 0x000fc600078e00ff */
[----:B------:R-:W-:-:S04]  /*1160*/  SGXT R4, R4, 0x1 ;  /* 0x000000010404781a */ /* 0x000fc80000000200 */
[----:B------:R-:W-:-:S04]  /*1170*/  LOP3.LUT R4, R3, 0x90, R4, 0x78, !PT ;  /* 0x0000009003047812 */ /* 0x000fc800078e7804 */
[----:B------:R-:W-:Y:S01]  /*1180*/  LOP3.LUT R84, R4, 0x20, RZ, 0x3c, !PT ;  /* 0x0000002004547812 */ /* 0x000fe200078e3cff */
[----:B--2---:R2:W-:Y:S04]  /*1190*/  STS.U16 [R4], R5 ;  /* 0x0000000504007388 */ /* 0x0045e80000000400 */
[----:B------:R-:W-:Y:S04]  /*11a0*/  STS.U16 [R4+0x400], R9 ;  /* 0x0004000904007388 */ /* 0x000fe80000000400 */
[----:B------:R-:W-:Y:S04]  /*11b0*/  STS.U16 [R4+0x800], R47 ;  /* 0x0008002f04007388 */ /* 0x000fe80000000400 */
[----:B------:R-:W-:Y:S04]  /*11c0*/  STS.U16 [R4+0xc00], R49 ;  /* 0x000c003104007388 */ /* 0x000fe80000000400 */
[----:B------:R-:W-:Y:S01]  /*11d0*/  STS.U16 [R4+0x1000], R51 ;  /* 0x0010003304007388 */ /* 0x000fe20000000400 */
[----:B------:R-:W-:-:S03]  /*11e0*/  MOV R0, c[0x0][0x1d0] ;  /* 0x0000740000007a02 */ /* 0x000fc60000000f00 */
[----:B---3--:R-:W-:Y:S01]  /*11f0*/  STS.U16 [R4+0x1400], R53 ;  /* 0x0014003504007388 */ /* 0x008fe20000000400 */
[----:B------:R-:W-:Y:S02]  /*1200*/  ISETP.GE.AND P0, PT, R0, 0x1, PT ;  /* 0x000000010000780c */ /* 0x000fe40003f06270 */
[C---:B------:R-:W-:Y:S02]  /*1210*/  LOP3.LUT R0, R4.reuse, 0x40, RZ, 0x3c, !PT ;  /* 0x0000004004007812 */ /* 0x040fe400078e3cff */
[----:B------:R-:W-:Y:S01]  /*1220*/  LOP3.LUT R3, R4, 0x60, RZ, 0x3c, !PT ;  /* 0x0000006004037812 */ /* 0x000fe200078e3cff */
[----:B----4-:R-:W-:Y:S04]  /*1230*/  STS.U16 [R4+0x1800], R55 ;  /* 0x0018003704007388 */ /* 0x010fe80000000400 */
[----:B-----5:R-:W-:Y:S04]  /*1240*/  STS.U16 [R4+0x1c00], R59 ;  /* 0x001c003b04007388 */ /* 0x020fe80000000400 */
[----:B------:R-:W-:Y:S04]  /*1250*/  STS.U16 [R4+0x2000], R63 ;  /* 0x0020003f04007388 */ /* 0x000fe80000000400 */
[----:B------:R-:W-:Y:S04]  /*1260*/  STS.U16 [R4+0x2400], R67 ;  /* 0x0024004304007388 */ /* 0x000fe80000000400 */
[----:B------:R-:W-:Y:S04]  /*1270*/  STS.U16 [R4+0x2800], R71 ;  /* 0x0028004704007388 */ /* 0x000fe80000000400 */
[----:B------:R-:W-:Y:S04]  /*1280*/  STS.U16 [R4+0x2c00], R75 ;  /* 0x002c004b04007388 */ /* 0x000fe80000000400 */
[----:B------:R-:W-:Y:S04]  /*1290*/  STS.U16 [R4+0x3000], R79 ;  /* 0x0030004f04007388 */ /* 0x000fe80000000400 */
[----:B------:R-:W-:Y:S04]  /*12a0*/  STS.U16 [R4+0x3400], R81 ;  /* 0x0034005104007388 */ /* 0x000fe80000000400 */
[----:B------:R-:W-:Y:S04]  /*12b0*/  STS.U16 [R4+0x3800], R83 ;  /* 0x0038005304007388 */ /* 0x000fe80000000400 */
[----:B------:R-:W-:Y:S04]  /*12c0*/  STS.U16 [R4+0x3c00], R85 ;  /* 0x003c005504007388 */ /* 0x000fe80000000400 */
[----:B------:R3:W-:Y:S04]  /*12d0*/  STS.U16 [R84+0x100], R6 ;  /* 0x0001000654007388 */ /* 0x0007e80000000400 */
        /* <DEDUP_REMOVED lines=36> */
[----:B------:R-:W-:Y:S01]  /*1520*/  STS.U16 [R3+0x3f00], R18 ;  /* 0x003f001203007388 */ /* 0x000fe20000000400 */
[----:B--2---:R-:W-:Y:S01]  /*1530*/  IMAD.MOV.U32 R5, RZ, RZ, 0x3f800000 ;  /* 0x3f800000ff057424 */ /* 0x004fe200078e00ff */
[----:B---3--:R-:W-:Y:S01]  /*1540*/  MOV R6, 0xff800000 ;  /* 0xff80000000067802 */ /* 0x008fe20000000f00 */
[----:B----4-:R-:W-:Y:S01]  /*1550*/  IMAD.MOV.U32 R7, RZ, RZ, -0x800000 ;  /* 0xff800000ff077424 */ /* 0x010fe200078e00ff */
[----:B------:R2:W-:Y:S01]  /*1560*/  STS.U16 [R3+0x300], R8 ;  /* 0x0003000803007388 */ /* 0x0005e20000000400 */
[----:B------:R-:W-:Y:S01]  /*1570*/  IMAD.MOV.U32 R9, RZ, RZ, -0x800000 ;  /* 0xff800000ff097424 */ /* 0x000fe200078e00ff */
[----:B-1----:R-:W-:Y:S01]  /*1580*/  MOV R10, 0xff800000 ;  /* 0xff800000000a7802 */ /* 0x002fe20000000f00 */
[----:B0-----:R-:W-:Y:S01]  /*1590*/  IMAD.MOV.U32 R13, RZ, RZ, -0x800000 ;  /* 0xff800000ff0d7424 */ /* 0x001fe200078e00ff */
[----:B------:R0:W-:Y:S01]  /*15a0*/  STS.U16 [R3+0x1300], R48 ;  /* 0x0013003003007388 */ /* 0x0001e20000000400 */
[----:B------:R-:W-:Y:S01]  /*15b0*/  IMAD.MOV.U32 R15, RZ, RZ, 0x3f800000 ;  /* 0x3f800000ff0f7424 */ /* 0x000fe200078e00ff */
[----:B------:R-:W-:Y:S01]  /*15c0*/  MOV R19, 0x3f800000 ;  /* 0x3f80000000137802 */ /* 0x000fe20000000f00 */
[----:B------:R-:W-:Y:S01]  /*15d0*/  IMAD.MOV.U32 R17, RZ, RZ, 0x3f800000 ;  /* 0x3f800000ff117424 */ /* 0x000fe200078e00ff */
[----:B------:R1:W-:Y:S01]  /*15e0*/  STS.U16 [R3+0x1700], R54 ;  /* 0x0017003603007388 */ /* 0x0003e20000000400 */
[----:B------:R-:W-:Y:S01]  /*15f0*/  IMAD.MOV.U32 R144, RZ, RZ, 0x3f800000 ;  /* 0x3f800000ff907424 */ /* 0x000fe200078e00ff */
[----:B--2---:R-:W-:Y:S01]  /*1600*/  MOV R8, 0xff800000 ;  /* 0xff80000000087802 */ /* 0x004fe20000000f00 */
[----:B------:R-:W-:Y:S01]  /*1610*/  CS2R R52, SRZ ;  /* 0x0000000000347805 */ /* 0x000fe2000001ff00 */
[----:B------:R2:W-:Y:S01]  /*1620*/  STS.U16 [R3+0x1b00], R58 ;  /* 0x001b003a03007388 */ /* 0x0005e20000000400 */
[----:B------:R-:W-:Y:S01]  /*1630*/  MOV R143, 0x3f800000 ;  /* 0x3f800000008f7802 */ /* 0x000fe20000000f00 */
[----:B0-----:R-:W-:Y:S01]  /*1640*/  CS2R R48, SRZ ;  /* 0x0000000000307805 */ /* 0x001fe2000001ff00 */
[----:B------:R-:W-:Y:S01]  /*1650*/  CS2R R50, SRZ ;  /* 0x0000000000327805 */ /* 0x000fe2000001ff00 */
[----:B------:R0:W-:Y:S01]  /*1660*/  STS.U16 [R3+0x1f00], R62 ;  /* 0x001f003e03007388 */ /* 0x0001e20000000400 */
[----:B------:R-:W-:Y:S01]  /*1670*/  CS2R R44, SRZ ;  /* 0x00000000002c7805 */ /* 0x000fe2000001ff00 */
[----:B-1----:R-:W-:Y:S01]  /*1680*/  CS2R R54, SRZ ;  /* 0x0000000000367805 */ /* 0x002fe2000001ff00 */
[----:B------:R-:W-:Y:S01]  /*1690*/  CS2R R46, SRZ ;  /* 0x00000000002e7805 */ /* 0x000fe2000001ff00 */
[----:B------:R1:W-:Y:S01]  /*16a0*/  STS.U16 [R3+0x2300], R66 ;  /* 0x0023004203007388 */ /* 0x0003e20000000400 */
[----:B------:R-:W-:Y:S01]  /*16b0*/  CS2R R120, SRZ ;  /* 0x0000000000787805 */ /* 0x000fe2000001ff00 */
[----:B------:R-:W-:Y:S01]  /*16c0*/  CS2R R122, SRZ ;  /* 0x00000000007a7805 */ /* 0x000fe2000001ff00 */
[----:B------:R-:W-:Y:S01]  /*16d0*/  CS2R R104, SRZ ;  /* 0x0000000000687805 */ /* 0x000fe2000001ff00 */
[----:B------:R3:W-:Y:S01]  /*16e0*/  STS.U16 [R3+0x2f00], R11 ;  /* 0x002f000b03007388 */ /* 0x0007e20000000400 */
[----:B------:R-:W-:Y:S01]  /*16f0*/  CS2R R106, SRZ ;  /* 0x00000000006a7805 */ /* 0x000fe2000001ff00 */
[----:B------:R-:W-:Y:S01]  /*1700*/  CS2R R56, SRZ ;  /* 0x0000000000387805 */ /* 0x000fe2000001ff00 */
[----:B--2---:R-:W-:Y:S01]  /*1710*/  CS2R R58, SRZ ;  /* 0x00000000003a7805 */ /* 0x004fe2000001ff00 */
[----:B------:R2:W-:Y:S01]  /*1720*/  STS.U16 [R3+0x3300], R12 ;  /* 0x0033000c03007388 */ /* 0x0005e20000000400 */
[----:B------:R-:W-:Y:S01]  /*1730*/  CS2R R60, SRZ ;  /* 0x00000000003c7805 */ /* 0x000fe2000001ff00 */
[----:B0-----:R-:W-:Y:S01]  /*1740*/  CS2R R62, SRZ ;  /* 0x00000000003e7805 */ /* 0x001fe2000001ff00 */
[----:B------:R-:W-:Y:S01]  /*1750*/  CS2R R64, SRZ ;  /* 0x0000000000407805 */ /* 0x000fe2000001ff00 */
[----:B------:R0:W-:Y:S01]  /*1760*/  STS.U16 [R3+0x3700], R14 ;  /* 0x0037000e03007388 */ /* 0x0001e20000000400 */
[----:B-1----:R-:W-:Y:S01]  /*1770*/  CS2R R66, SRZ ;  /* 0x0000000000427805 */ /* 0x002fe2000001ff00 */
[----:B---3--:R-:W-:Y:S01]  /*1780*/  IMAD.MOV.U32 R11, RZ, RZ, -0x800000 ;  /* 0xff800000ff0b7424 */ /* 0x008fe200078e00ff */
[----:B------:R-:W-:Y:S01]  /*1790*/  CS2R R100, SRZ ;  /* 0x0000000000647805 */ /* 0x000fe2000001ff00 */
[----:B------:R1:W-:Y:S01]  /*17a0*/  STS.U16 [R3+0x3b00], R16 ;  /* 0x003b001003007388 */ /* 0x0003e20000000400 */
[----:B------:R-:W-:Y:S01]  /*17b0*/  CS2R R102, SRZ ;  /* 0x0000000000667805 */ /* 0x000fe2000001ff00 */
[----:B--2---:R-:W-:Y:S01]  /*17c0*/  MOV R12, 0xff800000 ;  /* 0xff800000000c7802 */ /* 0x004fe20000000f00 */
[----:B------:R-:W-:Y:S01]  /*17d0*/  CS2R R84, SRZ ;  /* 0x0000000000547805 */ /* 0x000fe2000001ff00 */
[----:B------:R-:W-:Y:S01]  /*17e0*/  CS2R R86, SRZ ;  /* 0x0000000000567805 */ /* 0x000fe2000001ff00 */
[----:B------:R-:W-:Y:S01]  /*17f0*/  CS2R R88, SRZ ;  /* 0x0000000000587805 */ /* 0x000fe2000001ff00 */
[----:B0-----:R-:W-:Y:S01]  /*1800*/  MOV R14, 0x3f800000 ;  /* 0x3f800000000e7802 */ /* 0x001fe20000000f00 */
[----:B------:R-:W-:Y:S01]  /*1810*/  CS2R R90, SRZ ;  /* 0x00000000005a7805 */ /* 0x000fe2000001ff00 */
[----:B------:R-:W-:Y:S01]  /*1820*/  CS2R R108, SRZ ;  /* 0x00000000006c7805 */ /* 0x000fe2000001ff00 */
[----:B------:R-:W-:Y:S01]  /*1830*/  CS2R R110, SRZ ;  /* 0x00000000006e7805 */ /* 0x000fe2000001ff00 */
[----:B-1----:R-:W-:Y:S01]  /*1840*/  MOV R16, 0x3f800000 ;  /* 0x3f80000000107802 */ /* 0x002fe20000000f00 */
[----:B------:R-:W-:Y:S01]  /*1850*/  CS2R R112, SRZ ;  /* 0x0000000000707805 */ /* 0x000fe2000001ff00 */
[----:B------:R-:W-:Y:S01]  /*1860*/  CS2R R114, SRZ ;  /* 0x0000000000727805 */ /* 0x000fe2000001ff00 */
[----:B------:R-:W-:Y:S01]  /*1870*/  CS2R R116, SRZ ;  /* 0x0000000000747805 */ /* 0x000fe2000001ff00 */
[----:B------:R-:W-:Y:S01]  /*1880*/  CS2R R118, SRZ ;  /* 0x0000000000767805 */ /* 0x000fe2000001ff00 */
[----:B------:R-:W-:Y:S01]  /*1890*/  CS2R R92, SRZ ;  /* 0x00000000005c7805 */ /* 0x000fe2000001ff00 */
[----:B------:R-:W-:Y:S01]  /*18a0*/  CS2R R94, SRZ ;  /* 0x00000000005e7805 */ /* 0x000fe2000001ff00 */
[----:B------:R-:W-:Y:S01]  /*18b0*/  CS2R R96, SRZ ;  /* 0x0000000000607805 */ /* 0x000fe2000001ff00 */
[----:B------:R-:W-:Y:S01]  /*18c0*/  CS2R R98, SRZ ;  /* 0x0000000000627805 */ /* 0x000fe2000001ff00 */
[C---:B------:R-:W-:Y:S01]  /*18d0*/  LOP3.LUT R41, R80.reuse, 0x7f, RZ, 0xc0, !PT ;  /* 0x0000007f50297812 */ /* 0x040fe200078ec0ff */
[C---:B------:R-:W-:Y:S01]  /*18e0*/  IMAD.SHL.U32 R21, R80.reuse, 0x4, RZ ;  /* 0x0000000450157824 */ /* 0x040fe200078e00ff */
[----:B------:R-:W-:-:S02]  /*18f0*/  LOP3.LUT R29, R80, 0x60, RZ, 0xc0, !PT ;  /* 0x00000060501d7812 */ /* 0x000fc400078ec0ff */
[----:B------:R-:W-:Y:S01]  /*1900*/  SHF.L.U32 R68, R80, 0x3, RZ ;  /* 0x0000000350447819 */ /* 0x000fe200000006ff */
[----:B------:R-:W-:Y:S05]  /*1910*/  @!P0 BRA `(.L_x_0) ;  /* 0x00003ee000008947 */ /* 0x000fea0003800000 */
[----:B------:R-:W-:Y:S01]  /*1920*/  SHF.R.U32.HI R2, RZ, 0x5, R80 ;  /* 0x00000005ff027819 */ /* 0x000fe20000011650 */
[----:B------:R-:W-:Y:S01]  /*1930*/  IMAD.MOV.U32 R25, RZ, RZ, c[0x0][0x1b8] ;  /* 0x00006e00ff197624 */ /* 0x000fe200078e00ff */
[----:B------:R-:W-:Y:S01]  /*1940*/  SHF.L.U32 R17, R80, 0x1, RZ ;  /* 0x0000000150117819 */ /* 0x000fe200000006ff */
[----:B------:R-:W-:Y:S01]  /*1950*/  IMAD R0, R82, c[0x0][0x1a0], RZ ;  /* 0x0000680052007a24 */ /* 0x000fe200078e02ff */
[----:B------:R-:W-:Y:S01]  /*1960*/  SGXT.U32 R2, R2, 0x2 ;  /* 0x000000020202781a */ /* 0x000fe20000000000 */
[----:B------:R-:W-:Y:S01]  /*1970*/  IMAD R3, R41, c[0x0][0x1a8], RZ ;  /* 0x00006a0029037a24 */ /* 0x000fe200078e02ff */
[----:B------:R-:W-:Y:S01]  /*1980*/  SHF.R.U32.HI R10, RZ, 0x1, R29 ;  /* 0x00000001ff0a7819 */ /* 0x000fe2000001161d */
[----:B------:R-:W-:Y:S01]  /*1990*/  IMAD.MOV.U32 R42, RZ, RZ, -0x800000 ;  /* 0xff800000ff2a7424 */ /* 0x000fe200078e00ff */
[----:B------:R-:W-:Y:S01]  /*19a0*/  SHF.R.U32.HI R5, RZ, 0x3, R41 ;  /* 0x00000003ff057819 */ /* 0x000fe20000011629 */
[----:B------:R-:W-:Y:S01]  /*19b0*/  IMAD R6, R2, c[0x0][0x1b8], RZ ;  /* 0x00006e0002067a24 */ /* 0x000fe200078e02ff */
[----:B------:R-:W-:Y:S01]  /*19c0*/  LOP3.LUT R22, R10, 0x30, R17, 0x78, !PT ;  /* 0x000000300a167812 */ /* 0x000fe200078e7811 */
[----:B------:R-:W-:Y:S01]  /*19d0*/  IMAD.SHL.U32 R27, R3, 0x2, RZ ;  /* 0x00000002031b7824 */ /* 0x000fe200078e00ff */
[----:B------:R-:W-:Y:S01]  /*19e0*/  LOP3.LUT R252, R80, 0x1c, RZ, 0xc0, !PT ;  /* 0x0000001c50fc7812 */ /* 0x000fe200078ec0ff */
[----:B------:R-:W-:Y:S01]  /*19f0*/  IMAD R7, R25, 0x4, R6 ;  /* 0x0000000419077824 */ /* 0x000fe200078e0206 */
[----:B------:R-:W-:Y:S01]  /*1a00*/  LOP3.LUT R5, R5, 0xc, RZ, 0xc0, !PT ;  /* 0x0000000c05057812 */ /* 0x000fe200078ec0ff */
[----:B------:R-:W-:Y:S01]  /*1a10*/  IMAD.HI R2, R0, 0x2, RZ ;  /* 0x0000000200027827 */ /* 0x000fe200078e02ff */
[----:B------:R-:W-:Y:S01]  /*1a20*/  SHF.L.U32 R20, R252, 0x2, RZ ;  /* 0x00000002fc147819 */ /* 0x000fe200000006ff */
[----:B------:R-:W-:Y:S01]  /*1a30*/  CS2R R52, SRZ ;  /* 0x0000000000347805 */ /* 0x000fe2000001ff00 */
[----:B------:R-:W-:Y:S01]  /*1a40*/  SHF.L.U32 R26, R0, 0x1, RZ ;  /* 0x00000001001a7819 */ /* 0x000fe200000006ff */
[----:B------:R-:W-:Y:S01]  /*1a50*/  IMAD R8, R25, 0x4, R7 ;  /* 0x0000000419087824 */ /* 0x000fe200078e0207 */
[----:B------:R-:W-:Y:S01]  /*1a60*/  IADD3 R20, R20, R5, RZ ;  /* 0x0000000514147210 */ /* 0x000fe20007ffe0ff */
[----:B------:R-:W-:Y:S01]  /*1a70*/  IMAD.HI R3, R3, 0x2, RZ ;  /* 0x0000000203037827 */ /* 0x000fe200078e02ff */
[----:B------:R-:W-:Y:S01]  /*1a80*/  LOP3.LUT R24, R80, 0x7, RZ, 0xc0, !PT ;  /* 0x0000000750187812 */ /* 0x000fe200078ec0ff */
[----:B------:R-:W-:Y:S01]  /*1a90*/  CS2R R54, SRZ ;  /* 0x0000000000367805 */ /* 0x000fe2000001ff00 */
[----:B------:R-:W-:Y:S01]  /*1aa0*/  LOP3.LUT R5, R21, 0xc, RZ, 0xc0, !PT ;  /* 0x0000000c15057812 */ /* 0x000fe200078ec0ff */
[----:B------:R-:W-:Y:S01]  /*1ab0*/  IMAD R9, R25, 0x4, R8 ;  /* 0x0000000419097824 */ /* 0x000fe200078e0208 */
[----:B------:R-:W-:Y:S01]  /*1ac0*/  IADD3 R26, P0, P1, R27, c[0x0][0x168], R26 ;  /* 0x00005a001b1a7a10 */ /* 0x000fe2000791e01a */
[----:B------:R-:W-:Y:S01]  /*1ad0*/  IMAD R0, R24, 0x4, R29 ;  /* 0x0000000418007824 */ /* 0x000fe200078e021d */
[----:B------:R-:W-:Y:S01]  /*1ae0*/  LEA R5, R252, R5, 0x4 ;  /* 0x00000005fc057211 */ /* 0x000fe200078e20ff */
[----:B------:R-:W-:Y:S01]  /*1af0*/  IMAD R18, R24, 0x90, RZ ;  /* 0x0000009018127824 */ /* 0x000fe200078e02ff */
[----:B------:R-:W-:Y:S01]  /*1b00*/  LEA R10, R25, R9, 0x2 ;  /* 0x00000009190a7211 */ /* 0x000fe200078e10ff */
[----:B------:R-:W-:Y:S01]  /*1b10*/  IMAD.MOV.U32 R40, RZ, RZ, -0x800000 ;  /* 0xff800000ff287424 */ /* 0x000fe200078e00ff */
[----:B------:R-:W-:Y:S01]  /*1b20*/  IADD3.X R27, R3, c[0x0][0x16c], R2, P0, P1 ;  /* 0x00005b00031b7a10 */ /* 0x000fe200007e2402 */
[----:B------:R-:W-:Y:S01]  /*1b30*/  IMAD.IADD R22, R22, 0x1, R5 ;  /* 0x0000000116167824 */ /* 0x000fe200078e0205 */
[----:B------:R-:W-:Y:S01]  /*1b40*/  LOP3.LUT R21, R17, 0x30, R68, 0x48, !PT ;  /* 0x0000003011157812 */ /* 0x000fe200078e4844 */
[C---:B------:R-:W-:Y:S01]  /*1b50*/  IMAD R11, R25.reuse, 0x4, R10 ;  /* 0x00000004190b7824 */ /* 0x040fe200078e020a */
[----:B------:R-:W-:Y:S01]  /*1b60*/  LOP3.LUT R3, R80, 0x1f, RZ, 0xc0, !PT ;  /* 0x0000001f50037812 */ /* 0x000fe200078ec0ff */
[----:B------:R-:W-:Y:S01]  /*1b70*/  IMAD.MOV.U32 R134, RZ, RZ, -0x800000 ;  /* 0xff800000ff867424 */ /* 0x000fe200078e00ff */
[----:B------:R-:W-:Y:S01]  /*1b80*/  LEA R21, R0, R21, 0x4 ;  /* 0x0000001500157211 */ /* 0x000fe200078e20ff */
[----:B------:R-:W-:Y:S01]  /*1b90*/  IMAD R0, R82, c[0x0][0x1b0], RZ ;  /* 0x00006c0052007a24 */ /* 0x000fe200078e02ff */
[----:B------:R-:W-:Y:S01]  /*1ba0*/  LEA R12, R25, R11, 0x2 ;  /* 0x0000000b190c7211 */ /* 0x000fe200078e10ff */
[----:B------:R-:W-:Y:S01]  /*1bb0*/  IMAD R3, R3, c[0x0][0x1b4], RZ ;  /* 0x00006d0003037a24 */ /* 0x000fe200078e02ff */
[----:B------:R-:W-:Y:S01]  /*1bc0*/  LOP3.LUT R5, R80, 0x10, RZ, 0xc0, !PT ;  /* 0x0000001050057812 */ /* 0x000fe200078ec0ff */
[----:B------:R-:W-:Y:S01]  /*1bd0*/  IMAD.MOV.U32 R132, RZ, RZ, -0x800000 ;  /* 0xff800000ff847424 */ /* 0x000fe200078e00ff */
[----:B------:R-:W-:Y:S01]  /*1be0*/  SHF.L.U32 R2, R0, 0x1, RZ ;  /* 0x0000000100027819 */ /* 0x000fe200000006ff */
[----:B------:R-:W-:Y:S01]  /*1bf0*/  IMAD R13, R25, 0x4, R12 ;  /* 0x00000004190d7824 */ /* 0x000fe200078e020c */
[----:B------:R-:W-:Y:S01]  /*1c00*/  SHF.L.U32 R23, R5, 0x6, RZ ;  /* 0x0000000605177819 */ /* 0x000fe200000006ff */
[----:B------:R-:W-:Y:S01]  /*1c10*/  IMAD.SHL.U32 R5, R3, 0x2, RZ ;  /* 0x0000000203057824 */ /* 0x000fe200078e00ff */
[----:B------:R-:W-:Y:S01]  /*1c20*/  LEA R28, R29, R24, 0x2 ;  /* 0x000000181d1c7211 */ /* 0x000fe200078e10ff */
[----:B------:R-:W-:Y:S01]  /*1c30*/  IMAD R14, R25, 0x4, R13 ;  /* 0x00000004190e7824 */ /* 0x000fe200078e020d */
[----:B------:R-:W-:Y:S01]  /*1c40*/  LOP3.LUT R18, R18, 0x10, R17, 0x78, !PT ;  /* 0x0000001012127812 */ /* 0x000fe200078e7811 */
[----:B------:R-:W-:Y:S01]  /*1c50*/  IMAD.HI R0, R0, 0x2, RZ ;  /* 0x0000000200007827 */ /* 0x000fe200078e02ff */
[----:B------:R-:W-:Y:S01]  /*1c60*/  IADD3 R141, P0, P1, R5, c[0x0][0x170], R2 ;  /* 0x00005c00058d7a10 */ /* 0x000fe2000791e002 */
[----:B------:R-:W-:Y:S01]  /*1c70*/  CS2R R48, SRZ ;  /* 0x0000000000307805 */ /* 0x000fe2000001ff00 */
[----:B------:R-:W-:Y:S01]  /*1c80*/  LOP3.LUT R23, R18, R23, RZ, 0xfc, !PT ;  /* 0x0000001712177212 */ /* 0x000fe200078efcff */
[----:B------:R-:W-:Y:S01]  /*1c90*/  IMAD R15, R25, 0x4, R14 ;  /* 0x00000004190f7824 */ /* 0x000fe200078e020e */
[----:B------:R-:W-:Y:S01]  /*1ca0*/  LEA R202, P2, R9, R141, 0x1 ;  /* 0x0000008d09ca7211 */ /* 0x000fe200078408ff */
[----:B------:R-:W-:Y:S01]  /*1cb0*/  IMAD.HI R3, R3, 0x2, RZ ;  /* 0x0000000203037827 */ /* 0x000fe200078e02ff */
[----:B------:R-:W-:Y:S01]  /*1cc0*/  MOV R43, 0xff800000 ;  /* 0xff800000002b7802 */ /* 0x000fe20000000f00 */
[----:B------:R-:W-:Y:S01]  /*1cd0*/  CS2R R50, SRZ ;  /* 0x0000000000327805 */ /* 0x000fe2000001ff00 */
[----:B------:R-:W-:Y:S01]  /*1ce0*/  LEA R16, R25, R15, 0x2 ;  /* 0x0000000f19107211 */ /* 0x000fe200078e10ff */
[----:B------:R-:W-:Y:S01]  /*1cf0*/  IMAD.SHL.U32 R28, R28, 0x10, RZ ;  /* 0x000000101c1c7824 */ /* 0x000fe200078e00ff */
[----:B------:R-:W-:Y:S01]  /*1d00*/  IADD3.X R19, R3, c[0x0][0x174], R0, P0, P1 ;  /* 0x00005d0003137a10 */ /* 0x000fe200007e2400 */
[----:B------:R-:W-:Y:S01]  /*1d10*/  IMAD.MOV.U32 R143, RZ, RZ, 0x3f800000 ;  /* 0x3f800000ff8f7424 */ /* 0x000fe200078e00ff */
[----:B------:R-:W-:Y:S01]  /*1d20*/  LEA R2, R25, R16, 0x2 ;  /* 0x0000001019027211 */ /* 0x000fe200078e10ff */
[----:B------:R-:W-:Y:S01]  /*1d30*/  CS2R R44, SRZ ;  /* 0x00000000002c7805 */ /* 0x000fe2000001ff00 */
[CC--:B------:R-:W-:Y:S01]  /*1d40*/  LEA R212, P0, R6.reuse, R141.reuse, 0x1 ;  /* 0x0000008d06d47211 */ /* 0x0c0fe200078008ff */
[----:B------:R-:W-:Y:S01]  /*1d50*/  CS2R R46, SRZ ;  /* 0x00000000002e7805 */ /* 0x000fe2000001ff00 */
[----:B------:R-:W-:Y:S01]  /*1d60*/  LEA R210, P1, R7, R141, 0x1 ;  /* 0x0000008d07d27211 */ /* 0x000fe200078208ff */
[----:B------:R-:W-:Y:S01]  /*1d70*/  IMAD R0, R25, 0x4, R2 ;  /* 0x0000000419007824 */ /* 0x000fe200078e0202 */
[-C--:B------:R-:W-:Y:S01]  /*1d80*/  LEA.HI.X.SX32 R213, R6, R19.reuse, 0x1, P0 ;  /* 0x0000001306d57211 */ /* 0x080fe200000f0eff */
[----:B------:R-:W-:Y:S01]  /*1d90*/  CS2R R120, SRZ ;  /* 0x0000000000787805 */ /* 0x000fe2000001ff00 */
[----:B------:R-:W-:Y:S01]  /*1da0*/  LEA.HI.X.SX32 R211, R7, R19, 0x1, P1 ;  /* 0x0000001307d37211 */ /* 0x000fe200008f0eff */
[----:B------:R-:W-:Y:S01]  /*1db0*/  IMAD R3, R25, 0x4, R0 ;  /* 0x0000000419037824 */ /* 0x000fe200078e0200 */
[C---:B------:R-:W-:Y:S01]  /*1dc0*/  LEA R206, P0, R8.reuse, R141, 0x1 ;  /* 0x0000008d08ce7211 */ /* 0x040fe200078008ff */
[----:B------:R-:W-:Y:S01]  /*1dd0*/  CS2R R122, SRZ ;  /* 0x00000000007a7805 */ /* 0x000fe2000001ff00 */
[----:B------:R-:W-:Y:S01]  /*1de0*/  LEA.HI.X.SX32 R203, R9, R19, 0x1, P2 ;  /* 0x0000001309cb7211 */ /* 0x000fe200010f0eff */
[----:B------:R-:W-:Y:S01]  /*1df0*/  CS2R R104, SRZ ;  /* 0x0000000000687805 */ /* 0x000fe2000001ff00 */
[C---:B------:R-:W-:Y:S01]  /*1e00*/  LEA R5, R25.reuse, R3, 0x2 ;  /* 0x0000000319057211 */ /* 0x040fe200078e10ff */
[----:B------:R-:W-:Y:S01]  /*1e10*/  CS2R R106, SRZ ;  /* 0x00000000006a7805 */ /* 0x000fe2000001ff00 */
[----:B------:R-:W-:Y:S01]  /*1e20*/  LEA.HI.X.SX32 R207, R8, R19, 0x1, P0 ;  /* 0x0000001308cf7211 */ /* 0x000fe200000f0eff */
[----:B------:R-:W-:Y:S01]  /*1e30*/  CS2R R56, SRZ ;  /* 0x0000000000387805 */ /* 0x000fe2000001ff00 */
[-C--:B------:R-:W-:Y:S01]  /*1e40*/  LEA R200, P0, R10, R141.reuse, 0x1 ;  /* 0x0000008d0ac87211 */ /* 0x080fe200078008ff */
[C---:B------:R-:W-:Y:S01]  /*1e50*/  IMAD R6, R25.reuse, 0x4, R5 ;  /* 0x0000000419067824 */ /* 0x040fe200078e0205 */
[----:B------:R-:W-:Y:S01]  /*1e60*/  LEA R196, P2, R12, R141, 0x1 ;  /* 0x0000008d0cc47211 */ /* 0x000fe200078408ff */
[----:B------:R-:W-:Y:S01]  /*1e70*/  CS2R R58, SRZ ;  /* 0x00000000003a7805 */ /* 0x000fe2000001ff00 */
[-C--:B------:R-:W-:Y:S01]  /*1e80*/  LEA.HI.X.SX32 R201, R10, R19.reuse, 0x1, P0 ;  /* 0x000000130ac97211 */ /* 0x080fe200000f0eff */
[----:B------:R-:W-:Y:S01]  /*1e90*/  CS2R R60, SRZ ;  /* 0x00000000003c7805 */ /* 0x000fe2000001ff00 */
[----:B------:R-:W-:Y:S01]  /*1ea0*/  LEA R7, R25, R6, 0x2 ;  /* 0x0000000619077211 */ /* 0x000fe200078e10ff */
[----:B------:R-:W-:Y:S01]  /*1eb0*/  CS2R R62, SRZ ;  /* 0x00000000003e7805 */ /* 0x000fe2000001ff00 */
[----:B------:R-:W-:Y:S01]  /*1ec0*/  LEA.HI.X.SX32 R197, R12, R19, 0x1, P2 ;  /* 0x000000130cc57211 */ /* 0x000fe200010f0eff */
[----:B------:R-:W-:Y:S01]  /*1ed0*/  CS2R R64, SRZ ;  /* 0x0000000000407805 */ /* 0x000fe2000001ff00 */
[-C--:B------:R-:W-:Y:S01]  /*1ee0*/  LEA R198, P1, R11, R141.reuse, 0x1 ;  /* 0x0000008d0bc67211 */ /* 0x080fe200078208ff */
[----:B------:R-:W-:Y:S01]  /*1ef0*/  IMAD R8, R25, 0x4, R7 ;  /* 0x0000000419087824 */ /* 0x000fe200078e0207 */
        /* <DEDUP_REMOVED lines=9> */
[C---:B------:R-:W-:Y:S01]  /*1f90*/  IMAD R10, R25.reuse, 0x4, R9 ;  /* 0x00000004190a7824 */ /* 0x040fe200078e0209 */
[-C--:B------:R-:W-:Y:S01]  /*1fa0*/  LEA R192, P1, R14, R141.reuse, 0x1 ;  /* 0x0000008d0ec07211 */ /* 0x080fe200078208ff */
[----:B------:R-:W-:Y:S01]  /*1fb0*/  CS2R R86, SRZ ;  /* 0x0000000000567805 */ /* 0x000fe2000001ff00 */
[----:B------:R-:W-:Y:S01]  /*1fc0*/  LEA R184, P2, R0, R141, 0x1 ;  /* 0x0000008d00b87211 */ /* 0x000fe200078408ff */
[----:B------:R-:W-:Y:S01]  /*1fd0*/  CS2R R88, SRZ ;  /* 0x0000000000587805 */ /* 0x000fe2000001ff00 */
[----:B------:R-:W-:Y:S01]  /*1fe0*/  LEA R11, R25, R10, 0x2 ;  /* 0x0000000a190b7211 */ /* 0x000fe200078e10ff */
[----:B------:R-:W-:Y:S01]  /*1ff0*/  CS2R R90, SRZ ;  /* 0x00000000005a7805 */ /* 0x000fe2000001ff00 */
[-C--:B------:R-:W-:Y:S01]  /*2000*/  LEA.HI.X.SX32 R195, R13, R19.reuse, 0x1, P0 ;  /* 0x000000130dc37211 */ /* 0x080fe200000f0eff */
[----:B------:R-:W-:Y:S01]  /*2010*/  CS2R R108, SRZ ;  /* 0x00000000006c7805 */ /* 0x000fe2000001ff00 */
[-C--:B------:R-:W-:Y:S01]  /*2020*/  LEA.HI.X.SX32 R193, R14, R19.reuse, 0x1, P1 ;  /* 0x000000130ec17211 */ /* 0x080fe200008f0eff */
[----:B------:R-:W-:Y:S01]  /*2030*/  IMAD.MOV.U32 R14, RZ, RZ, 0x3f800000 ;  /* 0x3f800000ff0e7424 */ /* 0x000fe200078e00ff */
[----:B------:R-:W-:Y:S01]  /*2040*/  LEA.HI.X.SX32 R185, R0, R19, 0x1, P2 ;  /* 0x0000001300b97211 */ /* 0x000fe200010f0eff */
[----:B------:R-:W-:Y:S01]  /*2050*/  IMAD R0, R25, 0x4, R11 ;  /* 0x0000000419007824 */ /* 0x000fe200078e020b */
[-C--:B------:R-:W-:Y:S01]  /*2060*/  LEA R188, P0, R16, R141.reuse, 0x1 ;  /* 0x0000008d10bc7211 */ /* 0x080fe200078008ff */
[----:B------:R-:W-:Y:S01]  /*2070*/  CS2R R110, SRZ ;  /* 0x00000000006e7805 */ /* 0x000fe2000001ff00 */
[----:B------:R-:W-:Y:S01]  /*2080*/  LEA R186, P1, R2, R141, 0x1 ;  /* 0x0000008d02ba7211 */ /* 0x000fe200078208ff */
[----:B------:R-:W-:Y:S01]  /*2090*/  CS2R R112, SRZ ;  /* 0x0000000000707805 */ /* 0x000fe2000001ff00 */
[-C--:B------:R-:W-:Y:S01]  /*20a0*/  LEA.HI.X.SX32 R189, R16, R19.reuse, 0x1, P0 ;  /* 0x0000001310bd7211 */ /* 0x080fe200000f0eff */
[----:B------:R-:W-:Y:S01]  /*20b0*/  IMAD.MOV.U32 R16, RZ, RZ, 0x3f800000 ;  /* 0x3f800000ff107424 */ /* 0x000fe200078e00ff */
[----:B------:R-:W-:Y:S01]  /*20c0*/  LEA.HI.X.SX32 R187, R2, R19, 0x1, P1 ;  /* 0x0000001302bb7211 */ /* 0x000fe200008f0eff */
[----:B------:R-:W-:Y:S01]  /*20d0*/  CS2R R114, SRZ ;  /* 0x0000000000727805 */ /* 0x000fe2000001ff00 */
[----:B------:R-:W-:Y:S01]  /*20e0*/  LEA R182, P0, R3, R141, 0x1 ;  /* 0x0000008d03b67211 */ /* 0x000fe200078008ff */
[----:B------:R-:W-:Y:S01]  /*20f0*/  CS2R R116, SRZ ;  /* 0x0000000000747805 */ /* 0x000fe2000001ff00 */
[----:B------:R-:W-:Y:S01]  /*2100*/  LEA R2, R25, R0, 0x2 ;  /* 0x0000000019027211 */ /* 0x000fe200078e10ff */
[----:B------:R-:W-:Y:S01]  /*2110*/  CS2R R118, SRZ ;  /* 0x0000000000767805 */ /* 0x000fe2000001ff00 */
[----:B------:R-:W-:Y:S01]  /*2120*/  LEA.HI.X.SX32 R183, R3, R19, 0x1, P0 ;  /* 0x0000001303b77211 */ /* 0x000fe200000f0eff */
[----:B------:R-:W-:Y:S01]  /*2130*/  CS2R R92, SRZ ;  /* 0x00000000005c7805 */ /* 0x000fe2000001ff00 */
[-C--:B------:R-:W-:Y:S01]  /*2140*/  LEA R180, P1, R5, R141.reuse, 0x1 ;  /* 0x0000008d05b47211 */ /* 0x080fe200078208ff */
[----:B------:R-:W-:Y:S01]  /*2150*/  IMAD R3, R25, 0x4, R2 ;  /* 0x0000000419037824 */ /* 0x000fe200078e0202 */
[C---:B------:R-:W-:Y:S01]  /*2160*/  LEA R178, P2, R6.reuse, R141, 0x1 ;  /* 0x0000008d06b27211 */ /* 0x040fe200078408ff */
[----:B------:R-:W-:Y:S01]  /*2170*/  CS2R R94, SRZ ;  /* 0x00000000005e7805 */ /* 0x000fe2000001ff00 */
[----:B------:R-:W-:Y:S01]  /*2180*/  LEA.HI.X.SX32 R181, R5, R19, 0x1, P1 ;  /* 0x0000001305b57211 */ /* 0x000fe200008f0eff */
[----:B------:R-:W-:Y:S01]  /*2190*/  CS2R R96, SRZ ;  /* 0x0000000000607805 */ /* 0x000fe2000001ff00 */
[----:B------:R-:W-:Y:S01]  /*21a0*/  LEA R5, R25, R3, 0x2 ;  /* 0x0000000319057211 */ /* 0x000fe200078e10ff */
[----:B------:R-:W-:Y:S01]  /*21b0*/  CS2R R98, SRZ ;  /* 0x0000000000627805 */ /* 0x000fe2000001ff00 */
[----:B------:R-:W-:-:S02]  /*21c0*/  LEA.HI.X.SX32 R179, R6, R19, 0x1, P2 ;  /* 0x0000001306b37211 */ /* 0x000fc400010f0eff */
[-C--:B------:R-:W-:Y:S01]  /*21d0*/  LEA R176, P0, R7, R141.reuse, 0x1 ;  /* 0x0000008d07b07211 */ /* 0x080fe200078008ff */
[----:B------:R-:W-:Y:S01]  /*21e0*/  IMAD R6, R25, 0x4, R5 ;  /* 0x0000000419067824 */ /* 0x000fe200078e0205 */
[-C--:B------:R-:W-:Y:S02]  /*21f0*/  LEA R172, P2, R9, R141.reuse, 0x1 ;  /* 0x0000008d09ac7211 */ /* 0x080fe400078408ff */
[----:B------:R-:W-:Y:S02]  /*2200*/  LEA R174, P1, R8, R141, 0x1 ;  /* 0x0000008d08ae7211 */ /* 0x000fe400078208ff */
[-C--:B------:R-:W-:Y:S02]  /*2210*/  LEA.HI.X.SX32 R177, R7, R19.reuse, 0x1, P0 ;  /* 0x0000001307b17211 */ /* 0x080fe400000f0eff */
[----:B------:R-:W-:Y:S02]  /*2220*/  LEA.HI.X.SX32 R173, R9, R19, 0x1, P2 ;  /* 0x0000001309ad7211 */ /* 0x000fe400010f0eff */
[----:B------:R-:W-:-:S02]  /*2230*/  LEA R166, P2, R0, R141, 0x1 ;  /* 0x0000008d00a67211 */ /* 0x000fc400078408ff */
[----:B------:R-:W-:Y:S02]  /*2240*/  LEA R7, R25, R6, 0x2 ;  /* 0x0000000619077211 */ /* 0x000fe400078e10ff */
[----:B------:R-:W-:Y:S02]  /*2250*/  LEA.HI.X.SX32 R175, R8, R19, 0x1, P1 ;  /* 0x0000001308af7211 */ /* 0x000fe400008f0eff */
[----:B------:R-:W-:Y:S02]  /*2260*/  LEA R168, P1, R11, R141, 0x1 ;  /* 0x0000008d0ba87211 */ /* 0x000fe400078208ff */
[----:B------:R-:W-:Y:S01]  /*2270*/  LEA.HI.X.SX32 R167, R0, R19, 0x1, P2 ;  /* 0x0000001300a77211 */ /* 0x000fe200010f0eff */
[----:B------:R-:W-:Y:S01]  /*2280*/  IMAD R0, R25, 0x4, R7 ;  /* 0x0000000419007824 */ /* 0x000fe200078e0207 */
[----:B------:R-:W-:Y:S02]  /*2290*/  LEA R170, P0, R10, R141, 0x1 ;  /* 0x0000008d0aaa7211 */ /* 0x000fe400078008ff */
[----:B------:R-:W-:-:S02]  /*22a0*/  LEA.HI.X.SX32 R169, R11, R19, 0x1, P1 ;  /* 0x000000130ba97211 */ /* 0x000fc400008f0eff */
[----:B------:R-:W-:Y:S02]  /*22b0*/  LEA.HI.X.SX32 R171, R10, R19, 0x1, P0 ;  /* 0x000000130aab7211 */ /* 0x000fe400000f0eff */
[-C--:B------:R-:W-:Y:S02]  /*22c0*/  LEA R162, P1, R3, R141.reuse, 0x1 ;  /* 0x0000008d03a27211 */ /* 0x080fe400078208ff */
[----:B------:R-:W-:Y:S02]  /*22d0*/  LEA R164, P0, R2, R141, 0x1 ;  /* 0x0000008d02a47211 */ /* 0x000fe400078008ff */
[----:B------:R-:W-:Y:S02]  /*22e0*/  LEA R8, R25, R0, 0x2 ;  /* 0x0000000019087211 */ /* 0x000fe400078e10ff */
[----:B------:R-:W-:Y:S02]  /*22f0*/  LEA.HI.X.SX32 R163, R3, R19, 0x1, P1 ;  /* 0x0000001303a37211 */ /* 0x000fe400008f0eff */
[----:B------:R-:W-:-:S02]  /*2300*/  LEA R160, P2, R5, R141, 0x1 ;  /* 0x0000008d05a07211 */ /* 0x000fc400078408ff */
[----:B------:R-:W-:Y:S01]  /*2310*/  LEA.HI.X.SX32 R165, R2, R19, 0x1, P0 ;  /* 0x0000001302a57211 */ /* 0x000fe200000f0eff */
[----:B------:R-:W-:Y:S01]  /*2320*/  IMAD R2, R25, 0x4, R8 ;  /* 0x0000000419027824 */ /* 0x000fe200078e0208 */
[----:B------:R-:W-:Y:S02]  /*2330*/  LEA R30, P1, R7, R141, 0x1 ;  /* 0x0000008d071e7211 */ /* 0x000fe400078208ff */
[-C--:B------:R-:W-:Y:S01]  /*2340*/  LEA.HI.X.SX32 R161, R5, R19.reuse, 0x1, P2 ;  /* 0x0000001305a17211 */ /* 0x080fe200010f0eff */
[----:B------:R-:W-:Y:S01]  /*2350*/  IMAD.MOV.U32 R5, RZ, RZ, 0x3f800000 ;  /* 0x3f800000ff057424 */ /* 0x000fe200078e00ff */
[----:B------:R-:W-:Y:S02]  /*2360*/  LEA.HI.X.SX32 R31, R7, R19, 0x1, P1 ;  /* 0x00000013071f7211 */ /* 0x000fe400008f0eff */
[----:B------:R-:W-:Y:S02]  /*2370*/  LEA R32, P2, R0, R141, 0x1 ;  /* 0x0000008d00207211 */ /* 0x000fe400078408ff */
[----:B------:R-:W-:-:S02]  /*2380*/  MOV R7, c[0x0][0x1a4] ;  /* 0x0000690000077a02 */ /* 0x000fc40000000f00 */
[----:B------:R-:W-:Y:S02]  /*2390*/  LEA R3, R25, R2, 0x2 ;  /* 0x0000000219037211 */ /* 0x000fe400078e10ff */
[----:B------:R-:W-:Y:S01]  /*23a0*/  LEA.HI.X.SX32 R33, R0, R19, 0x1, P2 ;  /* 0x0000001300217211 */ /* 0x000fe200010f0eff */
[----:B------:R-:W-:Y:S01]  /*23b0*/  IMAD R157, R7, 0x12, RZ ;  /* 0x00000012079d7824 */ /* 0x000fe200078e02ff */
[-C--:B------:R-:W-:Y:S01]  /*23c0*/  LEA R38, P2, R3, R141.reuse, 0x1 ;  /* 0x0000008d03267211 */ /* 0x080fe200078408ff */
[C---:B------:R-:W-:Y:S01]  /*23d0*/  IMAD R243, R7.reuse, 0x24, RZ ;  /* 0x0000002407f37824 */ /* 0x040fe200078e02ff */
[----:B------:R-:W-:Y:S01]  /*23e0*/  LEA R36, P1, R2, R141, 0x1 ;  /* 0x0000008d02247211 */ /* 0x000fe200078208ff */
[----:B------:R-:W-:Y:S01]  /*23f0*/  IMAD R149, R7, 0x9, RZ ;  /* 0x0000000907957824 */ /* 0x000fe200078e02ff */
[----:B------:R-:W-:Y:S01]  /*2400*/  LEA.HI.X.SX32 R39, R3, R19, 0x1, P2 ;  /* 0x0000001303277211 */ /* 0x000fe200010f0eff */
[----:B------:R-:W-:Y:S01]  /*2410*/  IMAD R245, R7, 0x22, RZ ;  /* 0x0000002207f57824 */ /* 0x000fe200078e02ff */
[-C--:B------:R-:W-:Y:S01]  /*2420*/  IADD3 R248, P2, R157, R26.reuse, RZ ;  /* 0x0000001a9df87210 */ /* 0x080fe20007f5e0ff */
[----:B------:R-:W-:Y:S01]  /*2430*/  IMAD R205, R7, 0x14, RZ ;  /* 0x0000001407cd7824 */ /* 0x000fe200078e02ff */
[-C--:B------:R-:W-:Y:S01]  /*2440*/  IADD3 R242, P5, R243, R26.reuse, RZ ;  /* 0x0000001af3f27210 */ /* 0x080fe20007fbe0ff */
[----:B------:R-:W-:Y:S01]  /*2450*/  IMAD R155, R7, 0x11, RZ ;  /* 0x00000011079b7824 */ /* 0x000fe200078e02ff */
[-C--:B------:R-:W-:Y:S01]  /*2460*/  LEA.HI.X.SX32 R249, R149, R27.reuse, 0x1, P2 ;  /* 0x0000001b95f97211 */ /* 0x080fe200010f0eff */
[----:B------:R-:W-:Y:S01]  /*2470*/  IMAD R151, R7, 0xa, RZ ;  /* 0x0000000a07977824 */ /* 0x000fe200078e02ff */
[-C--:B------:R-:W-:Y:S01]  /*2480*/  IADD3 R244, P6, R245, R26.reuse, RZ ;  /* 0x0000001af5f47210 */ /* 0x080fe20007fde0ff */
[----:B------:R-:W-:Y:S01]  /*2490*/  IMAD R241, R7, 0x26, RZ ;  /* 0x0000002607f17824 */ /* 0x000fe200078e02ff */
[-C--:B------:R-:W-:Y:S01]  /*24a0*/  LEA.HI.X.SX32 R243, R157, R27.reuse, 0x1, P5 ;  /* 0x0000001b9df37211 */ /* 0x080fe200028f0eff */
[----:B------:R-:W-:Y:S01]  /*24b0*/  IMAD R223, R7, 0x16, RZ ;  /* 0x0000001607df7824 */ /* 0x000fe200078e02ff */
[-C--:B------:R-:W-:Y:S01]  /*24c0*/  IADD3 R154, P5, R205, R26.reuse, RZ ;  /* 0x0000001acd9a7210 */ /* 0x080fe20007fbe0ff */
[----:B------:R-:W-:Y:S01]  /*24d0*/  IMAD R147, R7, 0x5, RZ ;  /* 0x0000000507937824 */ /* 0x000fe200078e02ff */
[----:B------:R0:W-:Y:S01]  /*24e0*/  STL.64 [R1+0x20], R248 ;  /* 0x000020f801007387 */ /* 0x0001e20000100a00 */
[-C--:B------:R-:W-:Y:S01]  /*24f0*/  LEA.HI.X.SX32 R245, R155, R27.reuse, 0x1, P6 ;  /* 0x0000001b9bf57211 */ /* 0x080fe200030f0eff */
[----:B------:R-:W-:Y:S01]  /*2500*/  IMAD R159, R7, 0x13, RZ ;  /* 0x00000013079f7824 */ /* 0x000fe200078e02ff */
[----:B------:R-:W-:Y:S01]  /*2510*/  LEA.HI.X.SX32 R155, R151, R27, 0x1, P5 ;  /* 0x0000001b979b7211 */ /* 0x000fe200028f0eff */
[----:B------:R-:W-:Y:S01]  /*2520*/  IMAD R153, R7, 0xb, RZ ;  /* 0x0000000b07997824 */ /* 0x000fe200078e02ff */
[-C--:B------:R-:W-:Y:S01]  /*2530*/  IADD3 R240, P4, R241, R26.reuse, RZ ;  /* 0x0000001af1f07210 */ /* 0x080fe20007f9e0ff */
[----:B------:R-:W-:Y:S01]  /*2540*/  IMAD R0, R25, 0x4, R3 ;  /* 0x0000000419007824 */ /* 0x000fe200078e0203 */
[-C--:B------:R-:W-:Y:S01]  /*2550*/  IADD3 R146, P5, R223, R26.reuse, RZ ;  /* 0x0000001adf927210 */ /* 0x080fe20007fbe0ff */
[C---:B------:R-:W-:Y:S01]  /*2560*/  IMAD R233, R7.reuse, 0x2e, RZ ;  /* 0x0000002e07e97824 */ /* 0x040fe200078e02ff */
[----:B------:R-:W-:Y:S01]  /*2570*/  LOP3.LUT R17, R28, 0x30, R17, 0x78, !PT ;  /* 0x000000301c117812 */ /* 0x000fe200078e7811 */
[C---:B------:R-:W-:Y:S01]  /*2580*/  IMAD R237, R7.reuse, 0x2a, RZ ;  /* 0x0000002a07ed7824 */ /* 0x040fe200078e02ff */
[----:B------:R-:W-:Y:S01]  /*2590*/  LEA R28, P0, R6, R141, 0x1 ;  /* 0x0000008d061c7211 */ /* 0x000fe200078008ff */
[----:B------:R-:W-:Y:S01]  /*25a0*/  IMAD R235, R7, 0x2c, RZ ;  /* 0x0000002c07eb7824 */ /* 0x000fe200078e02ff */
[-C--:B0-----:R-:W-:Y:S01]  /*25b0*/  IADD3 R248, P2, R151, R26.reuse, RZ ;  /* 0x0000001a97f87210 */ /* 0x081fe20007f5e0ff */
[----:B------:R-:W-:Y:S01]  /*25c0*/  IMAD R225, R7, 0x17, RZ ;  /* 0x0000001707e17824 */ /* 0x000fe200078e02ff */
[-C--:B------:R-:W-:Y:S01]  /*25d0*/  LEA.HI.X.SX32 R241, R159, R27.reuse, 0x1, P4 ;  /* 0x0000001b9ff17211 */ /* 0x080fe200020f0eff */
[----:B------:R-:W-:Y:S01]  /*25e0*/  IMAD R239, R7, 0x28, RZ ;  /* 0x0000002807ef7824 */ /* 0x000fe200078e02ff */
[-C--:B------:R-:W-:Y:S01]  /*25f0*/  LEA.HI.X.SX32 R249, R147, R27.reuse, 0x1, P2 ;  /* 0x0000001b93f97211 */ /* 0x080fe200010f0eff */
[----:B------:R-:W-:Y:S01]  /*2600*/  IMAD R209, R7, 0x15, RZ ;  /* 0x0000001507d17824 */ /* 0x000fe200078e02ff */
[----:B------:R-:W-:Y:S01]  /*2610*/  LEA.HI.X.SX32 R147, R153, R27, 0x1, P5 ;  /* 0x0000001b99937211 */ /* 0x000fe200028f0eff */
[C---:B------:R-:W-:Y:S01]  /*2620*/  IMAD R135, R7.reuse, 0x18, RZ ;  /* 0x0000001807877824 */ /* 0x040fe200078e02ff */
[----:B------:R-:W-:Y:S01]  /*2630*/  LEA R140, P3, R0, R141, 0x1 ;  /* 0x0000008d008c7211 */ /* 0x000fe200078608ff */
[C---:B------:R-:W-:Y:S01]  /*2640*/  IMAD R139, R7.reuse, 0x6, RZ ;  /* 0x00000006078b7824 */ /* 0x040fe200078e02ff */
[-C--:B------:R-:W-:Y:S01]  /*2650*/  LEA.HI.X.SX32 R37, R2, R19.reuse, 0x1, P1 ;  /* 0x0000001302257211 */ /* 0x080fe200008f0eff */
[----:B------:R-:W-:Y:S01]  /*2660*/  IMAD R227, R7, 0x34, RZ ;  /* 0x0000003407e37824 */ /* 0x000fe200078e02ff */
[-C--:B------:R-:W-:Y:S01]  /*2670*/  IADD3 R232, P4, R233, R26.reuse, RZ ;  /* 0x0000001ae9e87210 */ /* 0x080fe20007f9e0ff */
[----:B------:R-:W-:Y:S01]  /*2680*/  STL.64 [R1+0x40], R248 ;  /* 0x000040f801007387 */ /* 0x000fe20000100a00 */
[-C--:B------:R-:W-:Y:S01]  /*2690*/  IADD3 R236, P1, R237, R26.reuse, RZ ;  /* 0x0000001aedec7210 */ /* 0x080fe20007f3e0ff */
[C---:B------:R-:W-:Y:S01]  /*26a0*/  IMAD R137, R7.reuse, 0xc, RZ ;  /* 0x0000000c07897824 */ /* 0x040fe200078e02ff */
[----:B------:R-:W-:Y:S01]  /*26b0*/  LEA.HI.X.SX32 R29, R6, R19, 0x1, P0 ;  /* 0x00000013061d7211 */ /* 0x000fe200000f0eff */
[----:B------:R-:W-:Y:S01]  /*26c0*/  STL.64 [R1+0x18], R154 ;  /* 0x0000189a01007387 */ /* 0x000fe20000100a00 */
[----:B------:R-:W-:Y:S01]  /*26d0*/  LEA R34, P0, R8, R141, 0x1 ;  /* 0x0000008d08227211 */ /* 0x000fe200078008ff */
[----:B------:R-:W-:Y:S01]  /*26e0*/  IMAD R145, R7, 0x3, RZ ;  /* 0x0000000307917824 */ /* 0x000fe200078e02ff */
[-C--:B------:R-:W-:Y:S01]  /*26f0*/  IADD3 R234, P6, R235, R26.reuse, RZ ;  /* 0x0000001aebea7210 */ /* 0x080fe20007fde0ff */
[----:B------:R0:W-:Y:S01]  /*2700*/  STL.64 [R1+0x10], R146 ;  /* 0x0000109201007387 */ /* 0x0001e20000100a00 */
[----:B------:R-:W-:Y:S01]  /*2710*/  LEA.HI.X.SX32 R141, R0, R19, 0x1, P3 ;  /* 0x00000013008d7211 */ /* 0x000fe200018f0eff */
        /* <DEDUP_REMOVED lines=9> */
[-C--:B------:R-:W-:Y:S01]  /*27b0*/  IADD3 R150, P5, R139, R26.reuse, RZ ;  /* 0x0000001a8b967210 */ /* 0x080fe20007fbe0ff */
[----:B------:R-:W-:Y:S01]  /*27c0*/  IMAD R131, R7, 0x19, RZ ;  /* 0x0000001907837824 */ /* 0x000fe200078e02ff */
[-C--:B0-----:R-:W-:Y:S01]  /*27d0*/  IADD3 R146, P4, R135, R26.reuse, RZ ;  /* 0x0000001a87927210 */ /* 0x081fe20007f9e0ff */
[----:B------:R-:W-:Y:S01]  /*27e0*/  IMAD R129, R7, 0xd, RZ ;  /* 0x0000000d07817824 */ /* 0x000fe200078e02ff */
[-C--:B------:R-:W-:Y:S01]  /*27f0*/  LEA.HI.X.SX32 R235, R223, R27.reuse, 0x1, P6 ;  /* 0x0000001bdfeb7211 */ /* 0x080fe200030f0eff */
[----:B------:R-:W-:Y:S01]  /*2800*/  IMAD R125, R7, 0x1b, RZ ;  /* 0x0000001b077d7824 */ /* 0x000fe200078e02ff */
[-C--:B------:R-:W-:Y:S01]  /*2810*/  IADD3 R148, P6, R137, R26.reuse, RZ ;  /* 0x0000001a89947210 */ /* 0x080fe20007fde0ff */
[----:B------:R-:W-:Y:S01]  /*2820*/  IMAD R83, R7, 0x7, RZ ;  /* 0x0000000707537824 */ /* 0x000fe200078e02ff */
[-C--:B------:R-:W-:Y:S01]  /*2830*/  LEA.HI.X.SX32 R239, R205, R27.reuse, 0x1, P3 ;  /* 0x0000001bcdef7211 */ /* 0x080fe200018f0eff */
        /* <DEDUP_REMOVED lines=10> */
[----:B------:R-:W-:Y:S01]  /*28e0*/  STL.64 [R1+0x50], R150 ;  /* 0x0000509601007387 */ /* 0x000fe20000100a00 */
[-C--:B------:R-:W-:Y:S01]  /*28f0*/  IADD3 R222, P5, R247, R26.reuse, RZ ;  /* 0x0000001af7de7210 */ /* 0x080fe20007fbe0ff */
[----:B------:R-:W-:Y:S01]  /*2900*/  IMAD R75, R7, 0xf, RZ ;  /* 0x0000000f074b7824 */ /* 0x000fe200078e02ff */
[-C--:B------:R-:W-:Y:S01]  /*2910*/  IADD3 R130, P1, R81, R26.reuse, RZ ;  /* 0x0000001a51827210 */ /* 0x080fe20007f3e0ff */
[----:B------:R-:W-:Y:S01]  /*2920*/  IMAD.SHL.U32 R11, R7, 0x4, RZ ;  /* 0x00000004070b7824 */ /* 0x000fe200078e00ff */
[-C--:B------:R-:W-:Y:S01]  /*2930*/  LEA.HI.X.SX32 R149, R139, R27.reuse, 0x1, P6 ;  /* 0x0000001b8b957211 */ /* 0x080fe200030f0eff */
[----:B------:R-:W-:Y:S01]  /*2940*/  IMAD.SHL.U32 R6, R80, 0x40, RZ ;  /* 0x0000004050067824 */ /* 0x000fe200078e00ff */
[-C--:B------:R-:W-:Y:S01]  /*2950*/  IADD3 R230, P2, R231, R26.reuse, RZ ;  /* 0x0000001ae7e67210 */ /* 0x080fe20007f5e0ff */
[----:B------:R-:W-:Y:S01]  /*2960*/  IMAD R217, R7, 0x3c, RZ ;  /* 0x0000003c07d97824 */ /* 0x000fe200078e02ff */
[-C--:B------:R-:W-:Y:S01]  /*2970*/  LEA.HI.X.SX32 R229, R131, R27.reuse, 0x1, P3 ;  /* 0x0000001b83e57211 */ /* 0x080fe200018f0eff */
[----:B------:R-:W-:Y:S01]  /*2980*/  STL.64 [R1+0x38], R148 ;  /* 0x0000389401007387 */ /* 0x000fe20000100a00 */
[-C--:B------:R-:W-:Y:S01]  /*2990*/  LEA.HI.X.SX32 R139, R129, R27.reuse, 0x1, P4 ;  /* 0x0000001b818b7211 */ /* 0x080fe200020f0eff */
[----:B------:R-:W-:Y:S01]  /*29a0*/  IMAD R215, R7, 0x3e, RZ ;  /* 0x0000003e07d77824 */ /* 0x000fe200078e02ff */
[-C--:B------:R-:W-:Y:S01]  /*29b0*/  LEA.HI.X.SX32 R223, R125, R27.reuse, 0x1, P5 ;  /* 0x0000001b7ddf7211 */ /* 0x080fe200028f0eff */
[----:B------:R-:W-:Y:S01]  /*29c0*/  STL.64 [R1+0x8], R146 ;  /* 0x0000089201007387 */ /* 0x000fe20000100a00 */
[-C--:B------:R-:W-:Y:S01]  /*29d0*/  LEA.HI.X.SX32 R131, R83, R27.reuse, 0x1, P1 ;  /* 0x0000001b53837211 */ /* 0x080fe200008f0eff */
[----:B------:R-:W-:Y:S01]  /*29e0*/  IMAD.SHL.U32 R69, R7, 0x10, RZ ;  /* 0x0000001007457824 */ /* 0x000fe200078e00ff */
[-C--:B------:R-:W-:Y:S01]  /*29f0*/  IADD3 R250, P5, R79, R26.reuse, RZ ;  /* 0x0000001a4ffa7210 */ /* 0x080fe20007fbe0ff */
[----:B------:R-:W-:Y:S01]  /*2a00*/  STL.64 [R1], R138 ;  /* 0x0000008a01007387 */ /* 0x000fe20000100a00 */
[C---:B------:R-:W-:Y:S01]  /*2a10*/  SHF.L.U32 R9, R7.reuse, 0x1, RZ ;  /* 0x0000000107097819 */ /* 0x040fe200000006ff */
[----:B------:R-:W-:Y:S01]  /*2a20*/  IMAD R71, R7, 0x1f, RZ ;  /* 0x0000001f07477824 */ /* 0x000fe200078e02ff */
[-C--:B------:R-:W-:Y:S01]  /*2a30*/  IADD3 R220, P6, R221, R26.reuse, RZ ;  /* 0x0000001adddc7210 */ /* 0x080fe20007fde0ff */
[----:B------:R0:W-:Y:S01]  /*2a40*/  STL.64 [R1+0x30], R130 ;  /* 0x0000308201007387 */ /* 0x0001e20000100a00 */
[----:B------:R-:W-:Y:S01]  /*2a50*/  LEA.HI.X.SX32 R231, R135, R27, 0x1, P2 ;  /* 0x0000001b87e77211 */ /* 0x000fe200010f0eff */
[----:B------:R-:W-:Y:S01]  /*2a60*/  CS2R R2, SRZ ;  /* 0x0000000000027805 */ /* 0x000fe2000001ff00 */
[----:B------:R-:W-:-:S02]  /*2a70*/  IADD3 R218, P2, R219, R26, RZ ;  /* 0x0000001adbda7210 */ /* 0x000fc40007f5e0ff */
[-C--:B------:R-:W-:Y:S02]  /*2a80*/  IADD3 R248, P1, R73, R26.reuse, RZ ;  /* 0x0000001a49f87210 */ /* 0x080fe40007f3e0ff */
[-C--:B------:R-:W-:Y:S02]  /*2a90*/  LEA.HI.X.SX32 R251, R81, R27.reuse, 0x1, P5 ;  /* 0x0000001b51fb7211 */ /* 0x080fe400028f0eff */
[-C--:B------:R-:W-:Y:S02]  /*2aa0*/  LEA.HI.X.SX32 R221, R79, R27.reuse, 0x1, P6 ;  /* 0x0000001b4fdd7211 */ /* 0x080fe400030f0eff */
[-C--:B------:R-:W-:Y:S02]  /*2ab0*/  LEA R128, P6, R7, R26.reuse, 0x2 ;  /* 0x0000001a07807211 */ /* 0x080fe400078c10ff */
[----:B0-----:R-:W-:Y:S02]  /*2ac0*/  IADD3 R130, P5, R9, R26, RZ ;  /* 0x0000001a09827210 */ /* 0x001fe40007fbe0ff */
[----:B------:R-:W-:-:S02]  /*2ad0*/  LEA.HI.X.SX32 R219, R77, R27, 0x1, P2 ;  /* 0x0000001b4ddb7211 */ /* 0x000fc400010f0eff */
[-C--:B------:R-:W-:Y:S02]  /*2ae0*/  LEA R126, P2, R7, R26.reuse, 0x3 ;  /* 0x0000001a077e7211 */ /* 0x080fe400078418ff */
[-C--:B------:R-:W-:Y:S02]  /*2af0*/  LEA.HI.X.SX32 R249, R75, R27.reuse, 0x1, P1 ;  /* 0x0000001b4bf97211 */ /* 0x080fe400008f0eff */
[C---:B------:R-:W-:Y:S02]  /*2b00*/  SHF.L.U32 R13, R7.reuse, 0x3, RZ ;  /* 0x00000003070d7819 */ /* 0x040fe400000006ff */
[C---:B------:R-:W-:Y:S02]  /*2b10*/  LEA R124, P1, R7.reuse, R26, 0x4 ;  /* 0x0000001a077c7211 */ /* 0x040fe400078220ff */
[-C--:B------:R-:W-:Y:S02]  /*2b20*/  LEA.HI.X.SX32 R131, R7, R27.reuse, 0x1, P5 ;  /* 0x0000001b07837211 */ /* 0x080fe400028f0eff */
[----:B------:R-:W-:-:S02]  /*2b30*/  LEA.HI.X.SX32 R129, R9, R27, 0x1, P6 ;  /* 0x0000001b09817211 */ /* 0x000fc400030f0eff */
[-C--:B------:R-:W-:Y:S01]  /*2b40*/  LEA.HI.X.SX32 R127, R11, R27.reuse, 0x1, P2 ;  /* 0x0000001b0b7f7211 */ /* 0x080fe200010f0eff */
[----:B------:R0:W-:Y:S01]  /*2b50*/  STL.64 [R1+0x60], R130 ;  /* 0x0000608201007387 */ /* 0x0001e20000100a00 */
[----:B------:R-:W-:Y:S02]  /*2b60*/  LEA.HI.X.SX32 R125, R13, R27, 0x1, P1 ;  /* 0x0000001b0d7d7211 */ /* 0x000fe400008f0eff */
[----:B------:R-:W-:Y:S01]  /*2b70*/  LOP3.LUT R6, R6, 0x3c0, RZ, 0xc0, !PT ;  /* 0x000003c006067812 */ /* 0x000fe200078ec0ff */
[----:B------:R0:W-:Y:S01]  /*2b80*/  STL.64 [R1+0x58], R128 ;  /* 0x0000588001007387 */ /* 0x0001e20000100a00 */
[----:B------:R-:W-:Y:S02]  /*2b90*/  IADD3 R216, P3, R217, R26, RZ ;  /* 0x0000001ad9d87210 */ /* 0x000fe40007f7e0ff */
[----:B------:R-:W-:Y:S01]  /*2ba0*/  LOP3.LUT R142, R6, 0x30, R68, 0xf8, !PT ;  /* 0x00000030068e7812 */ /* 0x000fe200078ef844 */
[----:B------:R0:W-:Y:S01]  /*2bb0*/  STL.64 [R1+0x48], R126 ;  /* 0x0000487e01007387 */ /* 0x0001e20000100a00 */
[----:B------:R-:W-:-:S02]  /*2bc0*/  SHF.L.U32 R25, R41, 0x1, RZ ;  /* 0x0000000129197819 */ /* 0x000fc400000006ff */
[----:B------:R-:W-:Y:S01]  /*2bd0*/  LEA.HI.X.SX32 R217, R73, R27, 0x1, P3 ;  /* 0x0000001b49d97211 */ /* 0x000fe200018f0eff */
[----:B------:R0:W-:Y:S01]  /*2be0*/  STL.64 [R1+0x28], R124 ;  /* 0x0000287c01007387 */ /* 0x0001e20000100a00 */
[----:B------:R-:W-:Y:S02]  /*2bf0*/  LEA R24, R24, R17, 0x8 ;  /* 0x0000001118187211 */ /* 0x000fe400078e40ff */
[----:B------:R-:W-:Y:S01]  /*2c00*/  LEA.HI.X.SX32 R35, R8, R19, 0x1, P0 ;  /* 0x0000001308237211 */ /* 0x000fe200000f0eff */
[----:B------:R-:W-:Y:S01]  /*2c10*/  IMAD.MOV.U32 R19, RZ, RZ, 0x3f800000 ;  /* 0x3f800000ff137424 */ /* 0x000fe200078e00ff */
[-C--:B------:R-:W-:Y:S02]  /*2c20*/  IADD3 R214, P4, R215, R26.reuse, RZ ;  /* 0x0000001ad7d67210 */ /* 0x080fe40007f9e0ff */
[----:B------:R-:W-:Y:S02]  /*2c30*/  LOP3.LUT R142, R142, 0x10, R80, 0x78, !PT ;  /* 0x000000108e8e7812 */ /* 0x000fe400078e7850 */
[----:B------:R-:W-:-:S02]  /*2c40*/  LEA R246, P3, R7, R26, 0x5 ;  /* 0x0000001a07f67211 */ /* 0x000fc400078628ff */
[C---:B------:R-:W-:Y:S02]  /*2c50*/  LOP3.LUT R8, R25.reuse, 0x10, RZ, 0x3c, !PT ;  /* 0x0000001019087812 */ /* 0x040fe400078e3cff */
[C---:B------:R-:W-:Y:S02]  /*2c60*/  LOP3.LUT R8, R25.reuse, 0x40, RZ, 0x3c, !PT ;  /* 0x0000004019087812 */ /* 0x040fe400078e3cff */
[C---:B------:R-:W-:Y:S02]  /*2c70*/  LOP3.LUT R7, R25.reuse, 0x50, RZ, 0x3c, !PT ;  /* 0x0000005019077812 */ /* 0x040fe400078e3cff */
[C---:B------:R-:W-:Y:S02]  /*2c80*/  LOP3.LUT R6, R25.reuse, 0x60, RZ, 0x3c, !PT ;  /* 0x0000006019067812 */ /* 0x040fe400078e3cff */
[----:B------:R-:W-:Y:S02]  /*2c90*/  LOP3.LUT R8, R25, 0x70, RZ, 0x3c, !PT ;  /* 0x0000007019087812 */ /* 0x000fe400078e3cff */
[----:B------:R-:W-:-:S02]  /*2ca0*/  LOP3.LUT R7, R23, 0x20, RZ, 0x3c, !PT ;  /* 0x0000002017077812 */ /* 0x000fc400078e3cff */
[----:B------:R-:W-:Y:S02]  /*2cb0*/  LOP3.LUT R6, R23, 0x40, RZ, 0x3c, !PT ;  /* 0x0000004017067812 */ /* 0x000fe400078e3cff */
[----:B------:R-:W-:Y:S02]  /*2cc0*/  LOP3.LUT P0, RZ, R80, 0x3, RZ, 0xc0, !PT ;  /* 0x0000000350ff7812 */ /* 0x000fe4000780c0ff */
[----:B------:R-:W-:Y:S02]  /*2cd0*/  MOV R41, 0xff800000 ;  /* 0xff80000000297802 */ /* 0x000fe40000000f00 */
[----:B------:R-:W-:Y:S02]  /*2ce0*/  MOV R18, 0xff800000 ;  /* 0xff80000000127802 */ /* 0x000fe40000000f00 */
[----:B------:R-:W-:Y:S02]  /*2cf0*/  MOV R133, 0xff800000 ;  /* 0xff80000000857802 */ /* 0x000fe40000000f00 */
[----:B------:R-:W-:-:S02]  /*2d00*/  MOV R0, RZ ;  /* 0x000000ff00007202 */ /* 0x000fc40000000f00 */
[----:B------:R-:W-:Y:S02]  /*2d10*/  MOV R15, 0x3f800000 ;  /* 0x3f800000000f7802 */ /* 0x000fe40000000f00 */
[----:B------:R-:W-:Y:S02]  /*2d20*/  MOV R17, 0x3f800000 ;  /* 0x3f80000000117802 */ /* 0x000fe40000000f00 */
[----:B------:R-:W-:Y:S02]  /*2d30*/  MOV R144, 0x3f800000 ;  /* 0x3f80000000907802 */ /* 0x000fe40000000f00 */
[C---:B------:R-:W-:Y:S02]  /*2d40*/  LOP3.LUT R12, R25.reuse, 0x20, RZ, 0x3c, !PT ;  /* 0x00000020190c7812 */ /* 0x040fe400078e3cff */
[----:B------:R-:W-:Y:S02]  /*2d50*/  LOP3.LUT R10, R25, 0x30, RZ, 0x3c, !PT ;  /* 0x00000030190a7812 */ /* 0x000fe400078e3cff */
[----:B------:R-:W-:-:S02]  /*2d60*/  LEA.HI.X.SX32 R247, R69, R27, 0x1, P3 ;  /* 0x0000001b45f77211 */ /* 0x000fc400018f0eff */
[----:B------:R-:W-:Y:S02]  /*2d70*/  LEA.HI.X.SX32 R215, R71, R27, 0x1, P4 ;  /* 0x0000001b47d77211 */ /* 0x000fe400020f0eff */
[----:B------:R-:W-:Y:S02]  /*2d80*/  LOP3.LUT R8, R23, 0x60, RZ, 0x3c, !PT ;  /* 0x0000006017087812 */ /* 0x000fe400078e3cff */
[----:B------:R-:W-:Y:S02]  /*2d90*/  LOP3.LUT R7, R142, 0x20, RZ, 0x3c, !PT ;  /* 0x000000208e077812 */ /* 0x000fe400078e3cff */
[----:B0-----:R-:W-:Y:S02]  /*2da0*/  LOP3.LUT R6, R24, 0x40, RZ, 0x3c, !PT ;  /* 0x0000004018067812 */ /* 0x001fe400078e3cff */
.L_x_1:
[----:B------:R-:W2:Y:S04]  /*2db0*/  LDL.64 R10, [R1+0x58] ;  /* 0x00005800010a7983 */ /* 0x000ea80000100a00 */
[----:B------:R-:W3:Y:S04]  /*2dc0*/  LDL.64 R68, [R1+0x38] ;  /* 0x0000380001447983 */ /* 0x000ee80000100a00 */
[----:B------:R-:W4:Y:S04]  /*2dd0*/  LDL.64 R12, [R1+0x50] ;  /* 0x00005000010c7983 */ /* 0x000f280000100a00 */
[----:B------:R-:W5:Y:S04]  /*2de0*/  LDL.64 R72, [R1+0x28] ;  /* 0x0000280001487983 */ /* 0x000f680000100a00 */
[----:B------:R-:W5:Y:S04]  /*2df0*/  LDL.64 R8, [R1+0x60] ;  /* 0x0000600001087983 */ /* 0x000f680000100a00 */
[----:B------:R-:W5:Y:S04]  /*2e00*/  LDL.64 R80, [R1+0x10] ;  /* 0x0000100001507983 */ /* 0x000f680000100a00 */
[----:B------:R-:W5:Y:S04]  /*2e10*/  LDL.64 R76, [R1+0x8] ;  /* 0x00000800014c7983 */ /* 0x000f680000100a00 */
[----:B------:R-:W5:Y:S04]  /*2e20*/  LDL.64 R124, [R1+0x48] ;  /* 0x00004800017c7983 */ /* 0x000f680000100a00 */
[----:B------:R-:W5:Y:S04]  /*2e30*/  LDL.64 R70, [R1+0x40] ;  /* 0x0000400001467983 */ /* 0x000f680000100a00 */
[----:B------:R-:W5:Y:S04]  /*2e40*/  LDL.64 R74, [R1] ;  /* 0x00000000014a7983 */ /* 0x000f680000100a00 */
[----:B------:R-:W5:Y:S04]  /*2e50*/  LDL.64 R78, [R1+0x20] ;  /* 0x00002000014e7983 */ /* 0x000f680000100a00 */
[----:B------:R-:W5:Y:S04]  /*2e60*/  LDL.64 R82, [R1+0x18] ;  /* 0x0000180001527983 */ /* 0x000f680000100a00 */
[----:B------:R-:W5:Y:S01]  /*2e70*/  LDL.64 R146, [R1+0x30] ;  /* 0x0000300001927983 */ /* 0x000f620000100a00 */
[----:B------:R-:W-:-:S06]  /*2e80*/  IMAD.WIDE R6, R2, 0x2, R26 ;  /* 0x0000000202067825 */ /* 0x000fcc00078e021a */
[----:B------:R0:W5:Y:S01]  /*2e90*/  LDG.E.U16 R6, [R6.64] ;  /* 0x0000000406067981 */ /* 0x000162000c1e1500 */
[----:B--2---:R-:W-:-:S04]  /*2ea0*/  IMAD.WIDE R10, R2, 0x2, R10 ;  /* 0x00000002020a7825 */ /* 0x004fc800078e020a */
[C---:B---3--:R-:W-:Y:S02]  /*2eb0*/  IMAD.WIDE R68, R2.reuse, 0x2, R68 ;  /* 0x0000000202447825 */ /* 0x048fe400078e0244 */
[----:B------:R1:W2:Y:S02]  /*2ec0*/  LDG.E.U16 R11, [R10.64] ;  /* 0x000000040a0b7981 */ /* 0x0002a4000c1e1500 */
[----:B----4-:R-:W-:-:S04]  /*2ed0*/  IMAD.WIDE R12, R2, 0x2, R12 ;  /* 0x00000002020c7825 */ /* 0x010fc800078e020c */
[C---:B-----5:R-:W-:Y:S02]  /*2ee0*/  IMAD.WIDE R72, R2.reuse, 0x2, R72 ;  /* 0x0000000202487825 */ /* 0x060fe400078e0248 */
[----:B------:R3:W4:Y:S02]  /*2ef0*/  LDG.E.U16 R12, [R12.64] ;  /* 0x000000040c0c7981 */ /* 0x000724000c1e1500 */
[C---:B------:R-:W-:Y:S02]  /*2f00*/  IMAD.WIDE R8, R2.reuse, 0x2, R8 ;  /* 0x0000000202087825 */ /* 0x040fe400078e0208 */
[----:B-1----:R1:W5:Y:S02]  /*2f10*/  LDG.E.U16 R10, [R68.64] ;  /* 0x00000004440a7981 */ /* 0x002364000c1e1500 */
[C---:B------:R-:W-:Y:S02]  /*2f20*/  IMAD.WIDE R80, R2.reuse, 0x2, R80 ;  /* 0x0000000202507825 */ /* 0x040fe400078e0250 */
[----:B0-----:R0:W2:Y:S04]  /*2f30*/  LDG.E.U16 R7, [R8.64] ;  /* 0x0000000408077981 */ /* 0x0010a8000c1e1500 */
[----:B---3--:R3:W2:Y:S01]  /*2f40*/  LDG.E.U16 R13, [R72.64] ;  /* 0x00000004480d7981 */ /* 0x0086a2000c1e1500 */
[----:B-1----:R-:W-:-:S03]  /*2f50*/  IMAD.WIDE R68, R2, 0x2, R76 ;  /* 0x0000000202447825 */ /* 0x002fc600078e024c */
[----:B------:R1:W4:Y:S01]  /*2f60*/  LDG.E.U16 R80, [R80.64] ;  /* 0x0000000450507981 */ /* 0x000322000c1e1500 */
[----:B0-----:R-:W-:-:S04]  /*2f70*/  IMAD.WIDE R8, R2, 0x2, R124 ;  /* 0x0000000202087825 */ /* 0x001fc800078e027c */
[C---:B---3--:R-:W-:Y:S02]  /*2f80*/  IMAD.WIDE R72, R2.reuse, 0x2, R246 ;  /* 0x0000000202487825 */ /* 0x048fe400078e02f6 */
[----:B------:R0:W3:Y:S02]  /*2f90*/  LDG.E.U16 R8, [R8.64] ;  /* 0x0000000408087981 */ /* 0x0000e4000c1e1500 */
[C---:B------:R-:W-:Y:S02]  /*2fa0*/  IMAD.WIDE R70, R2.reuse, 0x2, R70 ;  /* 0x0000000202467825 */ /* 0x040fe400078e0246 */
[----:B-1----:R1:W3:Y:S02]  /*2fb0*/  LDG.E.U16 R81, [R68.64] ;  /* 0x0000000444517981 */ /* 0x0022e4000c1e1500 */
[C---:B------:R-:W-:Y:S02]  /*2fc0*/  IMAD.WIDE R78, R2.reuse, 0x2, R78 ;  /* 0x00000002024e7825 */ /* 0x040fe400078e024e */
[----:B------:R1:W3:Y:S02]  /*2fd0*/  LDG.E.U16 R124, [R72.64] ;  /* 0x00000004487c7981 */ /* 0x0002e4000c1e1500 */
[----:B------:R-:W-:-:S02]  /*2fe0*/  IMAD.WIDE R76, R2, 0x2, R242 ;  /* 0x00000002024c7825 */ /* 0x000fc400078e02f2 */
[----:B0-----:R0:W4:Y:S02]  /*2ff0*/  LDG.E.U16 R9, [R70.64] ;  /* 0x0000000446097981 */ /* 0x001124000c1e1500 */
[C---:B-1----:R-:W-:Y:S02]  /*3000*/  IMAD.WIDE R68, R2.reuse, 0x2, R74 ;  /* 0x0000000202447825 */ /* 0x042fe400078e024a */
[----:B------:R1:W4:Y:S02]  /*3010*/  LDG.E.U16 R78, [R78.64] ;  /* 0x000000044e4e7981 */ /* 0x000324000c1e1500 */
[C---:B------:R-:W-:Y:S02]  /*3020*/  IMAD.WIDE R74, R2.reuse, 0x2, R244 ;  /* 0x00000002024a7825 */ /* 0x040fe400078e02f4 */
[----:B------:R1:W4:Y:S02]  /*3030*/  LDG.E.U16 R126, [R76.64] ;  /* 0x000000044c7e7981 */ /* 0x000324000c1e1500 */
[----:B------:R-:W-:-:S02]  /*3040*/  IMAD.WIDE R72, R2, 0x2, R230 ;  /* 0x0000000202487825 */ /* 0x000fc400078e02e6 */
[----:B------:R1:W4:Y:S02]  /*3050*/  LDG.E.U16 R125, [R74.64] ;  /* 0x000000044a7d7981 */ /* 0x000324000c1e1500 */
[C---:B0-----:R-:W-:Y:S02]  /*3060*/  IMAD.WIDE R70, R2.reuse, 0x2, R82 ;  /* 0x0000000202467825 */ /* 0x041fe400078e0252 */
[----:B------:R0:W4:Y:S02]  /*3070*/  LDG.E.U16 R129, [R72.64] ;  /* 0x0000000448817981 */ /* 0x000124000c1e1500 */
[C---:B-1----:R-:W-:Y:S02]  /*3080*/  IMAD.WIDE R76, R2.reuse, 0x2, R224 ;  /* 0x00000002024c7825 */ /* 0x042fe400078e02e0 */
[----:B------:R1:W5:Y:S02]  /*3090*/  LDG.E.U16 R79, [R70.64] ;  /* 0x00000004464f7981 */ /* 0x000364000c1e1500 */
[----:B------:R-:W-:-:S02]  /*30a0*/  IMAD.WIDE R74, R2, 0x2, R228 ;  /* 0x00000002024a7825 */ /* 0x000fc400078e02e4 */
[----:B------:R0:W5:Y:S04]  /*30b0*/  LDG.E.U16 R82, [R68.64] ;  /* 0x0000000444527981 */ /* 0x000168000c1e1500 */
[----:B------:R0:W5:Y:S01]  /*30c0*/  LDG.E.U16 R130, [R74.64] ;  /* 0x000000044a827981 */ /* 0x000162000c1e1500 */
[----:B-1----:R-:W-:-:S03]  /*30d0*/  IMAD.WIDE R70, R2, 0x2, R250 ;  /* 0x0000000202467825 */ /* 0x002fc600078e02fa */
[----:B------:R1:W5:Y:S01]  /*30e0*/  LDG.E.U16 R131, [R76.64] ;  /* 0x000000044c837981 */ /* 0x000362000c1e1500 */
[----:B0-----:R-:W-:-:S03]  /*30f0*/  IMAD.WIDE R68, R2, 0x2, R240 ;  /* 0x0000000202447825 */ /* 0x001fc600078e02f0 */
[----:B------:R0:W5:Y:S01]  /*3100*/  LDG.E.U16 R83, [R70.64] ;  /* 0x0000000446537981 */ /* 0x000162000c1e1500 */
[----:B------:R-:W-:-:S03]  /*3110*/  IMAD.WIDE R72, R2, 0x2, R222 ;  /* 0x0000000202487825 */ /* 0x000fc600078e02de */
[----:B------:R1:W5:Y:S01]  /*3120*/  LDG.E.U16 R127, [R68.64] ;  /* 0x00000004447f7981 */ /* 0x000362000c1e1500 */
[----:B------:R-:W-:-:S03]  /*3130*/  IMAD.WIDE R74, R2, 0x2, R220 ;  /* 0x00000002024a7825 */ /* 0x000fc600078e02dc */
[----:B------:R1:W5:Y:S01]  /*3140*/  LDG.E.U16 R137, [R72.64] ;  /* 0x0000000448897981 */ /* 0x000362000c1e1500 */
[----:B0-----:R-:W-:-:S03]  /*3150*/  IMAD.WIDE R70, R2, 0x2, R238 ;  /* 0x0000000202467825 */ /* 0x001fc600078e02ee */
[----:B------:R0:W5:Y:S01]  /*3160*/  LDG.E.U16 R138, [R74.64] ;  /* 0x000000044a8a7981 */ /* 0x000162000c1e1500 */
[----:B-1----:R-:W-:-:S03]  /*3170*/  IMAD.WIDE R68, R2, 0x2, R236 ;  /* 0x0000000202447825 */ /* 0x002fc600078e02ec */
[----:B------:R1:W5:Y:S01]  /*3180*/  LDG.E.U16 R128, [R70.64] ;  /* 0x0000000446807981 */ /* 0x000362000c1e1500 */
[----:B------:R-:W-:-:S03]  /*3190*/  IMAD.WIDE R76, R2, 0x2, R218 ;  /* 0x00000002024c7825 */ /* 0x000fc600078e02da */
[----:B------:R0:W5:Y:S01]  /*31a0*/  LDG.E.U16 R135, [R68.64] ;  /* 0x0000000444877981 */ /* 0x000162000c1e1500 */
[----:B------:R-:W-:-:S03]  /*31b0*/  IMAD.WIDE R72, R2, 0x2, R248 ;  /* 0x0000000202487825 */ /* 0x000fc600078e02f8 */
[----:B------:R0:W5:Y:S01]  /*31c0*/  LDG.E.U16 R139, [R76.64] ;  /* 0x000000044c8b7981 */ /* 0x000162000c1e1500 */
[----:B-1----:R-:W-:-:S03]  /*31d0*/  IMAD.WIDE R70, R2, 0x2, R234 ;  /* 0x0000000202467825 */ /* 0x002fc600078e02ea */
[----:B------:R-:W5:Y:S01]  /*31e0*/  LDG.E.U16 R72, [R72.64] ;  /* 0x0000000448487981 */ /* 0x000f62000c1e1500 */
[----:B0-----:R-:W-:-:S03]  /*31f0*/  IMAD.WIDE R68, R2, 0x2, R216 ;  /* 0x0000000202447825 */ /* 0x001fc600078e02d8 */
[----:B------:R0:W5:Y:S01]  /*3200*/  LDG.E.U16 R136, [R70.64] ;  /* 0x0000000446887981 */ /* 0x000162000c1e1500 */
[----:B------:R-:W-:-:S03]  /*3210*/  IMAD.WIDE R74, R2, 0x2, R232 ;  /* 0x00000002024a7825 */ /* 0x000fc600078e02e8 */
[----:B------:R-:W5:Y:S01]  /*3220*/  LDG.E.U16 R68, [R68.64] ;  /* 0x0000000444447981 */ /* 0x000f62000c1e1500 */
[----:B------:R-:W-:-:S03]  /*3230*/  IMAD.WIDE R76, R2, 0x2, R214 ;  /* 0x00000002024c7825 */ /* 0x000fc600078e02d6 */
[----:B------:R-:W5:Y:S01]  /*3240*/  LDG.E.U16 R74, [R74.64] ;  /* 0x000000044a4a7981 */ /* 0x000f62000c1e1500 */
[----:B0-----:R-:W-:-:S03]  /*3250*/  IMAD.WIDE R70, R2, 0x2, R146 ;  /* 0x0000000202467825 */ /* 0x001fc600078e0292 */
[----:B------:R-:W5:Y:S04]  /*3260*/  LDG.E.U16 R76, [R76.64] ;  /* 0x000000044c4c7981 */ /* 0x000f68000c1e1500 */
[----:B------:R-:W5:Y:S04]  /*3270*/  LDG.E.U16 R70, [R70.64] ;  /* 0x0000000446467981 */ /* 0x000f68000c1e1500 */
[----:B------:R-:W-:Y:S01]  /*3280*/  BAR.SYNC.DEFER_BLOCKING 0x0 ;  /* 0x0000000000007b1d */ /* 0x000fe20000010000 */
[C---:B------:R-:W-:Y:S02]  /*3290*/  LOP3.LUT R145, R25.reuse, 0x10, RZ, 0x3c, !PT ;  /* 0x0000001019917812 */ /* 0x040fe400078e3cff */
[----:B------:R-:W-:-:S03]  /*32a0*/  LOP3.LUT R146, R25, 0x20, RZ, 0x3c, !PT ;  /* 0x0000002019927812 */ /* 0x000fc600078e3cff */
[----:B------:R0:W-:Y:S02]  /*32b0*/  STS.U16 [R25+0x4000], R6 ;  /* 0x0040000619007388 */ /* 0x0001e40000000400 */
[----:B0-----:R-:W-:Y:S02]  /*32c0*/  LOP3.LUT R6, R23, 0x60, RZ, 0x3c, !PT ;  /* 0x0000006017067812 */ /* 0x001fe400078e3cff */
[----:B--2---:R-:W-:Y:S04]  /*32d0*/  STS.U16 [R25+0x4800], R13 ;  /* 0x0048000d19007388 */ /* 0x004fe80000000400 */
[----:B---3--:R-:W-:Y:S04]  /*32e0*/  STS.U16 [R25+0x5000], R124 ;  /* 0x0050007c19007388 */ /* 0x008fe80000000400 */
[----:B----4-:R-:W-:Y:S04]  /*32f0*/  STS.U16 [R25+0x5800], R129 ;  /* 0x0058008119007388 */ /* 0x010fe80000000400 */
[----:B------:R-:W-:Y:S04]  /*3300*/  STS.U16 [R145+0x4100], R7 ;  /* 0x0041000791007388 */ /* 0x000fe80000000400 */
[----:B------:R-:W-:Y:S04]  /*3310*/  STS.U16 [R145+0x4900], R78 ;  /* 0x0049004e91007388 */ /* 0x000fe80000000400 */
[----:B------:R-:W-:Y:S04]  /*3320*/  STS.U16 [R145+0x5100], R125 ;  /* 0x0051007d91007388 */ /* 0x000fe80000000400 */
[----:B-----5:R0:W-:Y:S04]  /*3330*/  STS.U16 [R145+0x5900], R130 ;  /* 0x0059008291007388 */ /* 0x0201e80000000400 */
[----:B------:R-:W-:Y:S04]  /*3340*/  STS.U16 [R146+0x4200], R11 ;  /* 0x0042000b92007388 */ /* 0x000fe80000000400 */
[----:B------:R-:W-:Y:S01]  /*3350*/  STS.U16 [R146+0x4a00], R79 ;  /* 0x004a004f92007388 */ /* 0x000fe20000000400 */
[----:B0-----:R-:W-:-:S03]  /*3360*/  LOP3.LUT R145, R25, 0x30, RZ, 0x3c, !PT ;  /* 0x0000003019917812 */ /* 0x001fc600078e3cff */
[----:B------:R-:W-:Y:S04]  /*3370*/  STS.U16 [R146+0x5200], R126 ;  /* 0x0052007e92007388 */ /* 0x000fe80000000400 */
[----:B------:R0:W-:Y:S04]  /*3380*/  STS.U16 [R146+0x5a00], R131 ;  /* 0x005a008392007388 */ /* 0x0001e80000000400 */
        /* <DEDUP_REMOVED lines=19> */
[----:B------:R-:W-:Y:S04]  /*34c0*/  STS.U16 [R146+0x5e00], R68 ;  /* 0x005e004492007388 */ /* 0x000fe80000000400 */
[----:B------:R-:W-:Y:S04]  /*34d0*/  STS.U16 [R145+0x4700], R70 ;  /* 0x0047004691007388 */ /* 0x000fe80000000400 */
[----:B------:R-:W-:Y:S04]  /*34e0*/  STS.U16 [R145+0x4f00], R72 ;  /* 0x004f004891007388 */ /* 0x000fe80000000400 */
[----:B------:R-:W-:Y:S04]  /*34f0*/  STS.U16 [R145+0x5700], R74 ;  /* 0x0057004a91007388 */ /* 0x000fe80000000400 */
[----:B------:R-:W-:Y:S04]  /*3500*/  STS.U16 [R145+0x5f00], R76 ;  /* 0x005f004c91007388 */ /* 0x000fe80000000400 */
[----:B------:R-:W-:Y:S01]  /*3510*/  BAR.SYNC.DEFER_BLOCKING 0x0 ;  /* 0x0000000000007b1d */ /* 0x000fe20000010000 */
[----:B------:R-:W-:-:S02]  /*3520*/  LOP3.LUT R13, R23, 0x20, RZ, 0x3c, !PT ;  /* 0x00000020170d7812 */ /* 0x000fc400078e3cff */
[----:B------:R-:W-:-:S03]  /*3530*/  LOP3.LUT R7, R23, 0x40, RZ, 0x3c, !PT ;  /* 0x0000004017077812 */ /* 0x000fc600078e3cff */
[----:B------:R-:W-:Y:S04]  /*3540*/  LDSM.16.MT88.4 R124, [R23] ;  /* 0x00000000177c783b */ /* 0x000fe80000004200 */
[----:B------:R-:W0:Y:S04]  /*3550*/  LDSM.16.M88.4 R128, [R24+0x4000] ;  /* 0x004000001880783b */ /* 0x000e280000000200 */
[----:B------:R-:W1:Y:S04]  /*3560*/  LDSM.16.MT88.4 R80, [R13] ;  /* 0x000000000d50783b */ /* 0x000e680000004200 */
[----:B------:R-:W2:Y:S04]  /*3570*/  LDSM.16.MT88.4 R76, [R7] ;  /* 0x00000000074c783b */ /* 0x000ea80000004200 */
[----:B------:R-:W3:Y:S04]  /*3580*/  LDSM.16.MT88.4 R152, [R6] ;  /* 0x000000000698783b */ /* 0x000ee80000004200 */
[----:B------:R-:W4:Y:S04]  /*3590*/  LDSM.16.MT88.4 R68, [R23+0x800] ;  /* 0x000800001744783b */ /* 0x000f280000004200 */
[----:B------:R-:W5:Y:S04]  /*35a0*/  LDSM.16.MT88.4 R72, [R13+0x800] ;  /* 0x000800000d48783b */ /* 0x000f680000004200 */
[----:B------:R-:W3:Y:S04]  /*35b0*/  LDSM.16.MT88.4 R136, [R7+0x800] ;  /* 0x000800000788783b */ /* 0x000ee80000004200 */
[----:B------:R-:W4:Y:S01]  /*35c0*/  LDSM.16.MT88.4 R8, [R6+0x800] ;  /* 0x000800000608783b */ /* 0x000f220000004200 */
[----:B------:R-:W-:-:S03]  /*35d0*/  LOP3.LUT R12, R24, 0x40, RZ, 0x3c, !PT ;  /* 0x00000040180c7812 */ /* 0x000fc600078e3cff */
[----:B------:R-:W-:Y:S04]  /*35e0*/  LDSM.16.MT88.4 R156, [R23+0x1800] ;  /* 0x00180000179c783b */ /* 0x000fe80000004200 */
[----:B------:R-:W-:Y:S01]  /*35f0*/  LDSM.16.M88.4 R148, [R12+0x4000] ;  /* 0x004000000c94783b */ /* 0x000fe20000000200 */
[-C--:B0-----:R-:W-:Y:S08]  /*3600*/  HMMA.16816.F32.BF16 R124, R124, R128.reuse, RZ ;  /* 0x000000807c7c723c */ /* 0x081ff000000418ff */
[-C--:B-1----:R-:W-:Y:S08]  /*3610*/  HMMA.16816.F32.BF16 R80, R80, R128.reuse, RZ ;  /* 0x000000805050723c */ /* 0x082ff000000418ff */
[-C--:B--2---:R-:W-:Y:S08]  /*3620*/  HMMA.16816.F32.BF16 R76, R76, R128.reuse, RZ ;  /* 0x000000804c4c723c */ /* 0x084ff000000418ff */
[----:B---3--:R-:W-:Y:S08]  /*3630*/  HMMA.16816.F32.BF16 R152, R152, R128, RZ ;  /* 0x000000809898723c */ /* 0x008ff000000418ff */
[-C--:B----4-:R-:W-:Y:S01]  /*3640*/  HMMA.16816.F32.BF16 R68, R68, R130.reuse, R124 ;  /* 0x000000824444723c */ /* 0x090fe2000004187c */
[----:B------:R-:W0:Y:S07]  /*3650*/  LDSM.16.MT88.4 R124, [R23+0x1000] ;  /* 0x00100000177c783b */ /* 0x000e2e0000004200 */
[-C--:B-----5:R-:W-:Y:S01]  /*3660*/  HMMA.16816.F32.BF16 R72, R72, R130.reuse, R80 ;  /* 0x000000824848723c */ /* 0x0a0fe20000041850 */
[----:B------:R-:W1:Y:S07]  /*3670*/  LDSM.16.MT88.4 R80, [R13+0x1000] ;  /* 0x001000000d50783b */ /* 0x000e6e0000004200 */
[-C--:B------:R-:W-:Y:S01]  /*3680*/  HMMA.16816.F32.BF16 R136, R136, R130.reuse, R76 ;  /* 0x000000828888723c */ /* 0x080fe2000004184c */
[----:B------:R-:W2:Y:S07]  /*3690*/  LDSM.16.MT88.4 R76, [R7+0x1000] ;  /* 0x00100000074c783b */ /* 0x000eae0000004200 */
[----:B------:R-:W-:Y:S01]  /*36a0*/  HMMA.16816.F32.BF16 R128, R8, R130, R152 ;  /* 0x000000820880723c */ /* 0x000fe20000041898 */
[----:B------:R-:W3:Y:S04]  /*36b0*/  LDSM.16.MT88.4 R8, [R6+0x1000] ;  /* 0x001000000608783b */ /* 0x000ee80000004200 */
[----:B------:R-:W4:Y:S03]  /*36c0*/  LDSM.16.MT88.4 R152, [R13+0x1800] ;  /* 0x001800000d98783b */ /* 0x000f260000004200 */
[-C--:B0-----:R-:W-:Y:S01]  /*36d0*/  HMMA.16816.F32.BF16 R68, R124, R148.reuse, R68 ;  /* 0x000000947c44723c */ /* 0x081fe20000041844 */
[----:B------:R-:W-:Y:S07]  /*36e0*/  LDSM.16.M88.4 R124, [R24+0x4080] ;  /* 0x00408000187c783b */ /* 0x000fee0000000200 */
[-C--:B-1----:R-:W-:Y:S01]  /*36f0*/  HMMA.16816.F32.BF16 R72, R80, R148.reuse, R72 ;  /* 0x000000945048723c */ /* 0x082fe20000041848 */
[----:B------:R-:W0:Y:S07]  /*3700*/  LDSM.16.MT88.4 R80, [R7+0x1800] ;  /* 0x001800000750783b */ /* 0x000e2e0000004200 */
[-C--:B--2---:R-:W-:Y:S01]  /*3710*/  HMMA.16816.F32.BF16 R136, R76, R148.reuse, R136 ;  /* 0x000000944c88723c */ /* 0x084fe20000041888 */
[----:B------:R-:W1:Y:S07]  /*3720*/  LDSM.16.MT88.4 R76, [R6+0x1800] ;  /* 0x00180000064c783b */ /* 0x000e6e0000004200 */
[----:B---3--:R-:W-:Y:S01]  /*3730*/  HMMA.16816.F32.BF16 R128, R8, R148, R128 ;  /* 0x000000940880723c */ /* 0x008fe20000041880 */
[----:B------:R-:W2:Y:S07]  /*3740*/  LDSM.16.MT88.4 R8, [R23+0x2000] ;  /* 0x002000001708783b */ /* 0x000eae0000004200 */
[-C--:B------:R-:W-:Y:S01]  /*3750*/  HMMA.16816.F32.BF16 R68, R156, R150.reuse, R68 ;  /* 0x000000969c44723c */ /* 0x080fe20000041844 */
[----:B------:R-:W-:Y:S07]  /*3760*/  LDSM.16.MT88.4 R156, [R7+0x2800] ;  /* 0x00280000079c783b */ /* 0x000fee0000004200 */
[-C--:B----4-:R-:W-:Y:S01]  /*3770*/  HMMA.16816.F32.BF16 R72, R152, R150.reuse, R72 ;  /* 0x000000969848723c */ /* 0x090fe20000041848 */
[----:B------:R-:W3:Y:S07]  /*3780*/  LDSM.16.MT88.4 R152, [R13+0x2000] ;  /* 0x002000000d98783b */ /* 0x000eee0000004200 */
[-C--:B0-----:R-:W-:Y:S01]  /*3790*/  HMMA.16816.F32.BF16 R80, R80, R150.reuse, R136 ;  /* 0x000000965050723c */ /* 0x081fe20000041888 */
[----:B------:R-:W0:Y:S07]  /*37a0*/  LDSM.16.MT88.4 R136, [R7+0x2000] ;  /* 0x002000000788783b */ /* 0x000e2e0000004200 */
[----:B-1----:R-:W-:Y:S01]  /*37b0*/  HMMA.16816.F32.BF16 R148, R76, R150, R128 ;  /* 0x000000964c94723c */ /* 0x002fe20000041880 */
[----:B------:R-:W1:Y:S04]  /*37c0*/  LDSM.16.MT88.4 R128, [R6+0x2000] ;  /* 0x002000000680783b */ /* 0x000e680000004200 */
[----:B------:R-:W-:Y:S03]  /*37d0*/  LDSM.16.MT88.4 R76, [R13+0x2800] ;  /* 0x002800000d4c783b */ /* 0x000fe60000004200 */
[-C--:B--2---:R-:W-:Y:S01]  /*37e0*/  HMMA.16816.F32.BF16 R8, R8, R124.reuse, R68 ;  /* 0x0000007c0808723c */ /* 0x084fe20000041844 */
[----:B------:R-:W2:Y:S07]  /*37f0*/  LDSM.16.MT88.4 R68, [R23+0x2800] ;  /* 0x002800001744783b */ /* 0x000eae0000004200 */
[-C--:B---3--:R-:W-:Y:S01]  /*3800*/  HMMA.16816.F32.BF16 R72, R152, R124.reuse, R72 ;  /* 0x0000007c9848723c */ /* 0x088fe20000041848 */
[----:B------:R-:W3:Y:S07]  /*3810*/  LDSM.16.MT88.4 R152, [R6+0x2800] ;  /* 0x002800000698783b */ /* 0x000eee0000004200 */
[-C--:B0-----:R-:W-:Y:S01]  /*3820*/  HMMA.16816.F32.BF16 R80, R136, R124.reuse, R80 ;  /* 0x0000007c8850723c */ /* 0x081fe20000041850 */
[----:B------:R-:W-:Y:S07]  /*3830*/  LDSM.16.MT88.4 R136, [R23+0x3000] ;  /* 0x003000001788783b */ /* 0x000fee0000004200 */
[----:B-1----:R-:W-:Y:S01]  /*3840*/  HMMA.16816.F32.BF16 R148, R128, R124, R148 ;  /* 0x0000007c8094723c */ /* 0x002fe20000041894 */
[----:B------:R-:W-:Y:S07]  /*3850*/  LDSM.16.MT88.4 R128, [R13+0x3000] ;  /* 0x003000000d80783b */ /* 0x000fee0000004200 */
[-C--:B--2---:R-:W-:Y:S01]  /*3860*/  HMMA.16816.F32.BF16 R8, R68, R126.reuse, R8 ;  /* 0x0000007e4408723c */ /* 0x084fe20000041808 */
[----:B------:R-:W0:Y:S07]  /*3870*/  LDSM.16.M88.4 R68, [R12+0x4080] ;  /* 0x004080000c44783b */ /* 0x000e2e0000000200 */
[-C--:B------:R-:W-:Y:S01]  /*3880*/  HMMA.16816.F32.BF16 R76, R76, R126.reuse, R72 ;  /* 0x0000007e4c4c723c */ /* 0x080fe20000041848 */
[----:B------:R-:W1:Y:S07]  /*3890*/  LDSM.16.MT88.4 R72, [R7+0x3000] ;  /* 0x003000000748783b */ /* 0x000e6e0000004200 */
[-C--:B------:R-:W-:Y:S08]  /*38a0*/  HMMA.16816.F32.BF16 R80, R156, R126.reuse, R80 ;  /* 0x0000007e9c50723c */ /* 0x080ff00000041850 */
[----:B---3--:R-:W-:Y:S01]  /*38b0*/  HMMA.16816.F32.BF16 R124, R152, R126, R148 ;  /* 0x0000007e987c723c */ /* 0x008fe20000041894 */
[----:B------:R-:W2:Y:S04]  /*38c0*/  LDSM.16.MT88.4 R152, [R6+0x3000] ;  /* 0x003000000698783b */ /* 0x000ea80000004200 */
[----:B------:R-:W3:Y:S03]  /*38d0*/  LDSM.16.MT88.4 R148, [R23+0x3800] ;  /* 0x003800001794783b */ /* 0x000ee60000004200 */
[-C--:B0-----:R-:W-:Y:S01]  /*38e0*/  HMMA.16816.F32.BF16 R8, R136, R68.reuse, R8 ;  /* 0x000000448808723c */ /* 0x081fe20000041808 */
[----:B------:R-:W0:Y:S07]  /*38f0*/  LDSM.16.MT88.4 R136, [R13+0x3800] ;  /* 0x003800000d88783b */ /* 0x000e2e0000004200 */
[-C--:B------:R-:W-:Y:S01]  /*3900*/  HMMA.16816.F32.BF16 R76, R128, R68.reuse, R76 ;  /* 0x00000044804c723c */ /* 0x080fe2000004184c */
[----:B------:R-:W4:Y:S07]  /*3910*/  LDSM.16.MT88.4 R128, [R7+0x3800] ;  /* 0x003800000780783b */ /* 0x000f2e0000004200 */
[-C--:B-1----:R-:W-:Y:S01]  /*3920*/  HMMA.16816.F32.BF16 R72, R72, R68.reuse, R80 ;  /* 0x000000444848723c */ /* 0x082fe20000041850 */
[----:B------:R-:W1:Y:S07]  /*3930*/  LDSM.16.MT88.4 R80, [R6+0x3800] ;  /* 0x003800000650783b */ /* 0x000e6e0000004200 */
[----:B--2---:R-:W-:Y:S08]  /*3940*/  HMMA.16816.F32.BF16 R124, R152, R68, R124 ;  /* 0x00000044987c723c */ /* 0x004ff0000004187c */
[-C--:B---3--:R-:W-:Y:S08]  /*3950*/  HMMA.16816.F32.BF16 R8, R148, R70.reuse, R8 ;  /* 0x000000469408723c */ /* 0x088ff00000041808 */
[-C--:B0-----:R-:W-:Y:S08]  /*3960*/  HMMA.16816.F32.BF16 R76, R136, R70.reuse, R76 ;  /* 0x00000046884c723c */ /* 0x081ff0000004184c */
[-C--:B----4-:R-:W-:Y:S08]  /*3970*/  HMMA.16816.F32.BF16 R72, R128, R70.reuse, R72 ;  /* 0x000000468048723c */ /* 0x090ff00000041848 */
[----:B-1----:R-:W-:Y:S01]  /*3980*/  HMMA.16816.F32.BF16 R68, R80, R70, R124 ;  /* 0x000000465044723c */ /* 0x002fe2000004187c */
[----:B------:R-:W-:-:S02]  /*3990*/  FMUL R130, R8, c[0x0][0x188] ;  /* 0x0000620008827a20 */ /* 0x000fc40000400000 */
[----:B------:R-:W-:Y:S02]  /*39a0*/  FMUL R12, R9, c[0x0][0x188] ;  /* 0x00006200090c7a20 */ /* 0x000fe40000400000 */
[----:B------:R-:W-:Y:S02]  /*39b0*/  FMUL R128, R10, c[0x0][0x188] ;  /* 0x000062000a807a20 */ /* 0x000fe40000400000 */
[----:B------:R-:W-:Y:S02]  /*39c0*/  FMUL R7, R11, c[0x0][0x188] ;  /* 0x000062000b077a20 */ /* 0x000fe40000400000 */
[----:B------:R-:W-:Y:S02]  /*39d0*/  FMUL R127, R76, c[0x0][0x188] ;  /* 0x000062004c7f7a20 */ /* 0x000fe40000400000 */
[----:B------:R-:W-:Y:S01]  /*39e0*/  FMUL R6, R77, c[0x0][0x188] ;  /* 0x000062004d067a20 */ /* 0x000fe20000400000 */
[----:B------:R-:W-:Y:S01]  /*39f0*/  FMNMX R130, R130, R12, !PT ;  /* 0x0000000c82827209 */ /* 0x000fe20007800000 */
[----:B------:R-:W-:Y:S01]  /*3a00*/  FMUL R126, R78, c[0x0][0x188] ;  /* 0x000062004e7e7a20 */ /* 0x000fe20000400000 */
[----:B------:R-:W-:Y:S01]  /*3a10*/  FMNMX R128, R128, R7, !PT ;  /* 0x0000000780807209 */ /* 0x000fe20007800000 */
[----:B------:R-:W-:Y:S01]  /*3a20*/  FMUL R80, R79, c[0x0][0x188] ;  /* 0x000062004f507a20 */ /* 0x000fe20000400000 */
[----:B------:R-:W-:Y:S01]  /*3a30*/  FMNMX R127, R127, R6, !PT ;  /* 0x000000067f7f7209 */ /* 0x000fe20007800000 */
[----:B------:R-:W-:-:S02]  /*3a40*/  FMUL R125, R72, c[0x0][0x188] ;  /* 0x00006200487d7a20 */ /* 0x000fc40000400000 */
[----:B------:R-:W-:Y:S02]  /*3a50*/  FMUL R13, R73, c[0x0][0x188] ;  /* 0x00006200490d7a20 */ /* 0x000fe40000400000 */
[----:B------:R-:W-:Y:S02]  /*3a60*/  FMUL R124, R74, c[0x0][0x188] ;  /* 0x000062004a7c7a20 */ /* 0x000fe40000400000 */
[----:B------:R-:W-:Y:S02]  /*3a70*/  FMUL R12, R75, c[0x0][0x188] ;  /* 0x000062004b0c7a20 */ /* 0x000fe40000400000 */
[----:B------:R-:W-:Y:S02]  /*3a80*/  FMUL R83, R68, c[0x0][0x188] ;  /* 0x0000620044537a20 */ /* 0x000fe40000400000 */
[----:B------:R-:W-:Y:S02]  /*3a90*/  FMUL R7, R69, c[0x0][0x188] ;  /* 0x0000620045077a20 */ /* 0x000fe40000400000 */
[----:B------:R-:W-:-:S02]  /*3aa0*/  FMUL R82, R70, c[0x0][0x188] ;  /* 0x0000620046527a20 */ /* 0x000fc40000400000 */
[----:B------:R-:W-:Y:S01]  /*3ab0*/  FMUL R6, R71, c[0x0][0x188] ;  /* 0x0000620047067a20 */ /* 0x000fe20000400000 */
[----:B------:R-:W-:Y:S02]  /*3ac0*/  FMNMX R126, R126, R80, !PT ;  /* 0x000000507e7e7209 */ /* 0x000fe40007800000 */
[----:B------:R-:W-:Y:S02]  /*3ad0*/  FMNMX R125, R125, R13, !PT ;  /* 0x0000000d7d7d7209 */ /* 0x000fe40007800000 */
[----:B------:R-:W-:Y:S02]  /*3ae0*/  FMNMX R124, R124, R12, !PT ;  /* 0x0000000c7c7c7209 */ /* 0x000fe40007800000 */
[----:B------:R-:W-:Y:S02]  /*3af0*/  FMNMX R83, R83, R7, !PT ;  /* 0x0000000753537209 */ /* 0x000fe40007800000 */
[----:B------:R-:W-:Y:S01]  /*3b00*/  FMNMX R82, R82, R6, !PT ;  /* 0x0000000652527209 */ /* 0x000fe20007800000 */
[----:B------:R-:W0:Y:S04]  /*3b10*/  SHFL.BFLY PT, R131, R130, 0x2, 0x1f ;  /* 0x0c401f0082837f89 */ /* 0x000e2800000e0000 */
[----:B------:R-:W1:Y:S04]  /*3b20*/  SHFL.BFLY PT, R129, R128, 0x2, 0x1f ;  /* 0x0c401f0080817f89 */ /* 0x000e6800000e0000 */
[----:B------:R-:W2:Y:S04]  /*3b30*/  SHFL.BFLY PT, R12, R127, 0x2, 0x1f ;  /* 0x0c401f007f0c7f89 */ /* 0x000ea800000e0000 */
[----:B------:R-:W3:Y:S04]  /*3b40*/  SHFL.BFLY PT, R13, R126, 0x2, 0x1f ;  /* 0x0c401f007e0d7f89 */ /* 0x000ee800000e0000 */
[----:B------:R-:W4:Y:S04]  /*3b50*/  SHFL.BFLY PT, R80, R125, 0x2, 0x1f ;  /* 0x0c401f007d507f89 */ /* 0x000f2800000e0000 */
[----:B------:R-:W5:Y:S04]  /*3b60*/  SHFL.BFLY PT, R81, R124, 0x2, 0x1f ;  /* 0x0c401f007c517f89 */ /* 0x000f6800000e0000 */
[----:B------:R-:W5:Y:S04]  /*3b70*/  SHFL.BFLY PT, R6, R83, 0x2, 0x1f ;  /* 0x0c401f0053067f89 */ /* 0x000f6800000e0000 */
[----:B------:R-:W5:Y:S01]  /*3b80*/  SHFL.BFLY PT, R7, R82, 0x2, 0x1f ;  /* 0x0c401f0052077f89 */ /* 0x000f6200000e0000 */
[----:B0-----:R-:W-:-:S02]  /*3b90*/  FMNMX R131, R130, R131, !PT ;  /* 0x0000008382837209 */ /* 0x001fc40007800000 */
[----:B-1----:R-:W-:Y:S02]  /*3ba0*/  FMNMX R129, R128, R129, !PT ;  /* 0x0000008180817209 */ /* 0x002fe40007800000 */
[----:B--2---:R-:W-:Y:S02]  /*3bb0*/  FMNMX R12, R127, R12, !PT ;  /* 0x0000000c7f0c7209 */ /* 0x004fe40007800000 */
[----:B---3--:R-:W-:Y:S02]  /*3bc0*/  FMNMX R13, R126, R13, !PT ;  /* 0x0000000d7e0d7209 */ /* 0x008fe40007800000 */
[----:B----4-:R-:W-:Y:S02]  /*3bd0*/  FMNMX R80, R125, R80, !PT ;  /* 0x000000507d507209 */ /* 0x010fe40007800000 */
[----:B-----5:R-:W-:Y:S02]  /*3be0*/  FMNMX R81, R124, R81, !PT ;  /* 0x000000517c517209 */ /* 0x020fe40007800000 */
[----:B------:R-:W-:-:S02]  /*3bf0*/  FMNMX R6, R83, R6, !PT ;  /* 0x0000000653067209 */ /* 0x000fc40007800000 */
[----:B------:R-:W-:Y:S01]  /*3c00*/  FMNMX R7, R82, R7, !PT ;  /* 0x0000000752077209 */ /* 0x000fe20007800000 */
[----:B------:R-:W-:Y:S04]  /*3c10*/  SHFL.BFLY PT, R83, R129, 0x1, 0x1f ;  /* 0x0c201f0081537f89 */ /* 0x000fe800000e0000 */
[----:B------:R-:W0:Y:S04]  /*3c20*/  SHFL.BFLY PT, R82, R131, 0x1, 0x1f ;  /* 0x0c201f0083527f89 */ /* 0x000e2800000e0000 */
[----:B------:R-:W1:Y:S04]  /*3c30*/  SHFL.BFLY PT, R124, R12, 0x1, 0x1f ;  /* 0x0c201f000c7c7f89 */ /* 0x000e6800000e0000 */
[----:B------:R-:W2:Y:S04]  /*3c40*/  SHFL.BFLY PT, R125, R13, 0x1, 0x1f ;  /* 0x0c201f000d7d7f89 */ /* 0x000ea800000e0000 */
[----:B------:R-:W3:Y:S04]  /*3c50*/  SHFL.BFLY PT, R126, R80, 0x1, 0x1f ;  /* 0x0c201f00507e7f89 */ /* 0x000ee800000e0000 */
[----:B------:R-:W4:Y:S04]  /*3c60*/  SHFL.BFLY PT, R127, R81, 0x1, 0x1f ;  /* 0x0c201f00517f7f89 */ /* 0x000f2800000e0000 */
[----:B------:R-:W5:Y:S04]  /*3c70*/  SHFL.BFLY PT, R128, R6, 0x1, 0x1f ;  /* 0x0c201f0006807f89 */ /* 0x000f6800000e0000 */
[----:B------:R-:W5:Y:S01]  /*3c80*/  SHFL.BFLY PT, R130, R7, 0x1, 0x1f ;  /* 0x0c201f0007827f89 */ /* 0x000f6200000e0000 */
[----:B0-----:R-:W-:-:S03]  /*3c90*/  FMNMX R82, R131, R82, !PT ;  /* 0x0000005283527209 */ /* 0x001fc60007800000 */
[----:B------:R-:W-:Y:S01]  /*3ca0*/  BAR.SYNC.DEFER_BLOCKING 0x0 ;  /* 0x0000000000007b1d */ /* 0x000fe20000010000 */
[----:B------:R-:W-:Y:S02]  /*3cb0*/  FMNMX R83, R129, R83, !PT ;  /* 0x0000005381537209 */ /* 0x000fe40007800000 */
[----:B-1----:R-:W-:Y:S02]  /*3cc0*/  FMNMX R124, R12, R124, !PT ;  /* 0x0000007c0c7c7209 */ /* 0x002fe40007800000 */
[----:B--2---:R-:W-:Y:S01]  /*3cd0*/  FMNMX R125, R13, R125, !PT ;  /* 0x0000007d0d7d7209 */ /* 0x004fe20007800000 */
[----:B------:R-:W0:Y:S01]  /*3ce0*/  S2R R145, SR_TID.X ;  /* 0x0000000000917919 */ /* 0x000e220000002100 */
[----:B---3--:R-:W-:Y:S02]  /*3cf0*/  FMNMX R126, R80, R126, !PT ;  /* 0x0000007e507e7209 */ /* 0x008fe40007800000 */
[----:B----4-:R-:W-:Y:S02]  /*3d00*/  FMNMX R127, R81, R127, !PT ;  /* 0x0000007f517f7209 */ /* 0x010fe40007800000 */
[----:B-----5:R-:W-:-:S02]  /*3d10*/  FMNMX R128, R6, R128, !PT ;  /* 0x0000008006807209 */ /* 0x020fc40007800000 */
[----:B------:R-:W-:Y:S01]  /*3d20*/  FMNMX R130, R7, R130, !PT ;  /* 0x0000008207827209 */ /* 0x000fe20007800000 */
[----:B------:R-:W-:Y:S04]  /*3d30*/  @!P0 STS [R20+0x4000], R82 ;  /* 0x0040005214008388 */ /* 0x000fe80000000800 */
[----:B------:R-:W-:Y:S04]  /*3d40*/  @!P0 STS [R20+0x4080], R83 ;  /* 0x0040805314008388 */ /* 0x000fe80000000800 */
[----:B------:R-:W-:Y:S04]  /*3d50*/  @!P0 STS [R20+0x4100], R124 ;  /* 0x0041007c14008388 */ /* 0x000fe80000000800 */
[----:B------:R-:W-:Y:S04]  /*3d60*/  @!P0 STS [R20+0x4180], R125 ;  /* 0x0041807d14008388 */ /* 0x000fe80000000800 */
[----:B------:R-:W-:Y:S04]  /*3d70*/  @!P0 STS [R20+0x4200], R126 ;  /* 0x0042007e14008388 */ /* 0x000fe80000000800 */
[----:B------:R-:W-:Y:S04]  /*3d80*/  @!P0 STS [R20+0x4280], R127 ;  /* 0x0042807f14008388 */ /* 0x000fe80000000800 */
[----:B------:R-:W-:Y:S04]  /*3d90*/  @!P0 STS [R20+0x4300], R128 ;  /* 0x0043008014008388 */ /* 0x000fe80000000800 */
[----:B------:R-:W-:Y:S01]  /*3da0*/  @!P0 STS [R20+0x4380], R130 ;  /* 0x0043808214008388 */ /* 0x000fe20000000800 */
[----:B0-----:R-:W-:-:S03]  /*3db0*/  LOP3.LUT R146, R145, 0x7f, RZ, 0xc0, !PT ;  /* 0x0000007f91927812 */ /* 0x001fc600078ec0ff */
[----:B------:R-:W-:Y:S06]  /*3dc0*/  BAR.SYNC.DEFER_BLOCKING 0x0 ;  /* 0x0000000000007b1d */ /* 0x000fec0000010000 */
[----:B------:R-:W0:Y:S04]  /*3dd0*/  LDS R12, [R146.X4+0x4000] ;  /* 0x00400000920c7984 */ /* 0x000e280000004800 */
[----:B------:R-:W1:Y:S04]  /*3de0*/  LDS R6, [R146.X4+0x4200] ;  /* 0x0042000092067984 */ /* 0x000e680000004800 */
[----:B0-----:R-:W0:Y:S04]  /*3df0*/  SHFL.BFLY PT, R13, R12, 0x2, 0x1f ;  /* 0x0c401f000c0d7f89 */ /* 0x001e2800000e0000 */
[----:B-1----:R-:W1:Y:S01]  /*3e00*/  SHFL.BFLY PT, R7, R6, 0x2, 0x1f ;  /* 0x0c401f0006077f89 */ /* 0x002e6200000e0000 */
[----:B0-----:R-:W-:-:S02]  /*3e10*/  FMNMX R13, R12, R13, !PT ;  /* 0x0000000d0c0d7209 */ /* 0x001fc40007800000 */
[----:B-1----:R-:W-:-:S03]  /*3e20*/  FMNMX R7, R6, R7, !PT ;  /* 0x0000000706077209 */ /* 0x002fc60007800000 */
[----:B------:R-:W0:Y:S04]  /*3e30*/  SHFL.BFLY PT, R6, R13, 0x1, 0x1f ;  /* 0x0c201f000d067f89 */ /* 0x000e2800000e0000 */
[----:B------:R-:W1:Y:S01]  /*3e40*/  SHFL.BFLY PT, R12, R7, 0x1, 0x1f ;  /* 0x0c201f00070c7f89 */ /* 0x000e6200000e0000 */
[----:B0-----:R-:W-:Y:S02]  /*3e50*/  FMNMX R6, R13, R6, !PT ;  /* 0x000000060d067209 */ /* 0x001fe40007800000 */
[----:B-1----:R-:W-:-:S03]  /*3e60*/  FMNMX R12, R7, R12, !PT ;  /* 0x0000000c070c7209 */ /* 0x002fc60007800000 */
[----:B------:R-:W-:Y:S04]  /*3e70*/  @!P0 STS [R146.X4+0x4000], R6 ;  /* 0x0040000692008388 */ /* 0x000fe80000004800 */
[----:B------:R-:W-:Y:S04]  /*3e80*/  @!P0 STS [R146.X4+0x4200], R12 ;  /* 0x0042000c92008388 */ /* 0x000fe80000004800 */
[----:B------:R-:W-:Y:S06]  /*3e90*/  BAR.SYNC.DEFER_BLOCKING 0x0 ;  /* 0x0000000000007b1d */ /* 0x000fec0000010000 */
[----:B------:R-:W0:Y:S04]  /*3ea0*/  LDS R6, [R252.X4+0x4000] ;  /* 0x00400000fc067984 */ /* 0x000e280000004800 */
[----:B------:R-:W1:Y:S04]  /*3eb0*/  LDS R7, [R252.X4+0x4080] ;  /* 0x00408000fc077984 */ /* 0x000e680000004800 */
[----:B------:R-:W2:Y:S04]  /*3ec0*/  LDS R12, [R252.X4+0x4100] ;  /* 0x00410000fc0c7984 */ /* 0x000ea80000004800 */
[----:B------:R-:W3:Y:S04]  /*3ed0*/  LDS R13, [R252.X4+0x4180] ;  /* 0x00418000fc0d7984 */ /* 0x000ee80000004800 */
[----:B------:R-:W4:Y:S01]  /*3ee0*/  LDS R82, [R252.X4+0x4200] ;  /* 0x00420000fc527984 */ /* 0x000f220000004800 */
[----:B0-----:R-:W-:-:S05]  /*3ef0*/  FMNMX R6, R6, R43, !PT ;  /* 0x0000002b06067209 */ /* 0x001fca0007800000 */
[----:B------:R-:W-:Y:S01]  /*3f00*/  FFMA R9, R9, c[0x0][0x188], -R6 ;  /* 0x0000620009097a23 */ /* 0x000fe20000000806 */
[----:B-1----:R-:W-:-:S03]  /*3f10*/  FMNMX R7, R7, R42, !PT ;  /* 0x0000002a07077209 */ /* 0x002fc60007800000 */
[----:B------:R-:W-:-:S04]  /*3f20*/  FMUL R9, R9, 1.4426950216293334961 ;  /* 0x3fb8aa3b09097820 */ /* 0x000fc80000400000 */
[----:B------:R0:W-:Y:S01]  /*3f30*/  MUFU.EX2 R81, R9 ;  /* 0x0000000900517308 */ /* 0x0001e20000000800 */
[----:B------:R-:W-:Y:S02]  /*3f40*/  FFMA R80, R8, c[0x0][0x188], -R6 ;  /* 0x0000620008507a23 */ /* 0x000fe40000000806 */
[----:B0-----:R-:W-:Y:S02]  /*3f50*/  FFMA R9, R11, c[0x0][0x188], -R7 ;  /* 0x000062000b097a23 */ /* 0x001fe40000000807 */
[----:B------:R-:W0:Y:S02]  /*3f60*/  LDS R11, [R252.X4+0x4280] ;  /* 0x00428000fc0b7984 */ /* 0x000e240000004800 */
[----:B------:R-:W-:Y:S01]  /*3f70*/  FMUL R9, R9, 1.4426950216293334961 ;  /* 0x3fb8aa3b09097820 */ /* 0x000fe20000400000 */
[----:B--2---:R-:W-:Y:S02]  /*3f80*/  FMNMX R8, R12, R41, !PT ;  /* 0x000000290c087209 */ /* 0x004fe40007800000 */
[----:B------:R-:W1:Y:S01]  /*3f90*/  LDS R12, [R252.X4+0x4300] ;  /* 0x00430000fc0c7984 */ /* 0x000e620000004800 */
[----:B------:R3:W-:Y:S02]  /*3fa0*/  MUFU.EX2 R136, R9 ;  /* 0x0000000900887308 */ /* 0x0007e40000000800 */
[----:B---3--:R-:W-:-:S02]  /*3fb0*/  FMNMX R9, R13, R40, !PT ;  /* 0x000000280d097209 */ /* 0x008fc40007800000 */
[----:B------:R-:W2:Y:S01]  /*3fc0*/  LDS R13, [R252.X4+0x4380] ;  /* 0x00438000fc0d7984 */ /* 0x000ea20000004800 */
[----:B------:R-:W-:Y:S02]  /*3fd0*/  FFMA R10, R10, c[0x0][0x188], -R7 ;  /* 0x000062000a0a7a23 */ /* 0x000fe40000000807 */
[--C-:B------:R-:W-:Y:S02]  /*3fe0*/  FFMA R77, R77, c[0x0][0x188], -R8.reuse ;  /* 0x000062004d4d7a23 */ /* 0x100fe40000000808 */
[----:B------:R-:W-:Y:S02]  /*3ff0*/  FMUL R10, R10, 1.4426950216293334961 ;  /* 0x3fb8aa3b0a0a7820 */ /* 0x000fe40000400000 */
[----:B------:R-:W-:Y:S02]  /*4000*/  FFMA R76, R76, c[0x0][0x188], -R8 ;  /* 0x000062004c4c7a23 */ /* 0x000fe40000000808 */
[----:B------:R4:W-:Y:S01]  /*4010*/  MUFU.EX2 R131, R10 ;  /* 0x0000000a00837308 */ /* 0x0009e20000000800 */
[----:B------:R-:W-:-:S02]  /*4020*/  FMUL R77, R77, 1.4426950216293334961 ;  /* 0x3fb8aa3b4d4d7820 */ /* 0x000fc40000400000 */
[----:B------:R-:W-:Y:S01]  /*4030*/  FMUL R76, R76, 1.4426950216293334961 ;  /* 0x3fb8aa3b4c4c7820 */ /* 0x000fe20000400000 */
[----:B----4-:R-:W-:-:S04]  /*4040*/  FMNMX R10, R82, R18, !PT ;  /* 0x00000012520a7209 */ /* 0x010fc80007800000 */
[----:B------:R3:W-:Y:S01]  /*4050*/  MUFU.EX2 R152, R77 ;  /* 0x0000004d00987308 */ /* 0x0007e20000000800 */
[----:B0-----:R-:W-:Y:S01]  /*4060*/  FMNMX R11, R11, R134, !PT ;  /* 0x000000860b0b7209 */ /* 0x001fe20007800000 */
[----:B---3--:R-:W-:-:S06]  /*4070*/  FFMA R77, R72, c[0x0][0x188], -R10 ;  /* 0x00006200484d7a23 */ /* 0x008fcc000000080a */
[----:B------:R0:W-:Y:S01]  /*4080*/  MUFU.EX2 R139, R76 ;  /* 0x0000004c008b7308 */ /* 0x0001e20000000800 */
[----:B------:R-:W-:Y:S02]  /*4090*/  FMUL R77, R77, 1.4426950216293334961 ;  /* 0x3fb8aa3b4d4d7820 */ /* 0x000fe40000400000 */
[----:B0-----:R-:W-:Y:S02]  /*40a0*/  FFMA R76, R78, c[0x0][0x188], -R9 ;  /* 0x000062004e4c7a23 */ /* 0x001fe40000000809 */
[----:B------:R-:W-:-:S03]  /*40b0*/  FFMA R78, R73, c[0x0][0x188], -R10 ;  /* 0x00006200494e7a23 */ /* 0x000fc6000000080a */
[----:B------:R0:W-:Y:S01]  /*40c0*/  MUFU.EX2 R73, R77 ;  /* 0x0000004d00497308 */ /* 0x0001e20000000800 */
[----:B------:R-:W-:Y:S01]  /*40d0*/  FMUL R78, R78, 1.4426950216293334961 ;  /* 0x3fb8aa3b4e4e7820 */ /* 0x000fe20000400000 */
[----:B-1----:R-:W-:Y:S02]  /*40e0*/  FMNMX R12, R12, R133, !PT ;  /* 0x000000850c0c7209 */ /* 0x002fe40007800000 */
[----:B--2---:R-:W-:Y:S01]  /*40f0*/  FMNMX R13, R13, R132, !PT ;  /* 0x000000840d0d7209 */ /* 0x004fe20007800000 */
[----:B0-----:R-:W-:-:S03]  /*4100*/  FFMA R77, R74, c[0x0][0x188], -R11 ;  /* 0x000062004a4d7a23 */ /* 0x001fc6000000080b */
[----:B------:R0:W-:Y:S01]  /*4110*/  MUFU.EX2 R74, R78 ;  /* 0x0000004e004a7308 */ /* 0x0001e20000000800 */
[----:B------:R-:W-:Y:S02]  /*4120*/  FFMA R79, R79, c[0x0][0x188], -R9 ;  /* 0x000062004f4f7a23 */ /* 0x000fe40000000809 */
[--C-:B------:R-:W-:Y:S02]  /*4130*/  FFMA R68, R68, c[0x0][0x188], -R12.reuse ;  /* 0x0000620044447a23 */ /* 0x100fe4000000080c */
[----:B------:R-:W-:Y:S02]  /*4140*/  FFMA R69, R69, c[0x0][0x188], -R12 ;  /* 0x0000620045457a23 */ /* 0x000fe4000000080c */
[----:B0-----:R-:W-:Y:S02]  /*4150*/  FMUL R78, R77, 1.4426950216293334961 ;  /* 0x3fb8aa3b4d4e7820 */ /* 0x001fe40000400000 */
[----:B------:R-:W-:Y:S02]  /*4160*/  FFMA R77, R75, c[0x0][0x188], -R11 ;  /* 0x000062004b4d7a23 */ /* 0x000fe4000000080b */
[----:B------:R-:W-:-:S02]  /*4170*/  FFMA R70, R70, c[0x0][0x188], -R13 ;  /* 0x0000620046467a23 */ /* 0x000fc4000000080d */
[----:B------:R-:W-:Y:S02]  /*4180*/  FFMA R71, R71, c[0x0][0x188], -R13 ;  /* 0x0000620047477a23 */ /* 0x000fe4000000080d */
[----:B------:R-:W-:Y:S02]  /*4190*/  FMUL R80, R80, 1.4426950216293334961 ;  /* 0x3fb8aa3b50507820 */ /* 0x000fe40000400000 */
[----:B------:R-:W-:Y:S02]  /*41a0*/  FMUL R76, R76, 1.4426950216293334961 ;  /* 0x3fb8aa3b4c4c7820 */ /* 0x000fe40000400000 */
[----:B------:R-:W-:Y:S02]  /*41b0*/  FMUL R77, R77, 1.4426950216293334961 ;  /* 0x3fb8aa3b4d4d7820 */ /* 0x000fe40000400000 */
[----:B------:R-:W-:Y:S02]  /*41c0*/  FMUL R79, R79, 1.4426950216293334961 ;  /* 0x3fb8aa3b4f4f7820 */ /* 0x000fe40000400000 */
[----:B------:R-:W-:-:S02]  /*41d0*/  FMUL R68, R68, 1.4426950216293334961 ;  /* 0x3fb8aa3b44447820 */ /* 0x000fc40000400000 */
[----:B------:R-:W-:Y:S02]  /*41e0*/  FMUL R69, R69, 1.4426950216293334961 ;  /* 0x3fb8aa3b45457820 */ /* 0x000fe40000400000 */
[----:B------:R-:W-:Y:S02]  /*41f0*/  FMUL R70, R70, 1.4426950216293334961 ;  /* 0x3fb8aa3b46467820 */ /* 0x000fe40000400000 */
[----:B------:R-:W-:Y:S01]  /*4200*/  FMUL R71, R71, 1.4426950216293334961 ;  /* 0x3fb8aa3b47477820 */ /* 0x000fe20000400000 */
[----:B------:R-:W0:Y:S08]  /*4210*/  MUFU.EX2 R80, R80 ;  /* 0x0000005000507308 */ /* 0x000e300000000800 */
[----:B------:R-:W-:Y:S08]  /*4220*/  MUFU.EX2 R76, R76 ;  /* 0x0000004c004c7308 */ /* 0x000ff00000000800 */
[----:B------:R-:W1:Y:S08]  /*4230*/  MUFU.EX2 R72, R79 ;  /* 0x0000004f00487308 */ /* 0x000e700000000800 */
[----:B------:R-:W-:Y:S08]  /*4240*/  MUFU.EX2 R75, R78 ;  /* 0x0000004e004b7308 */ /* 0x000ff00000000800 */
[----:B------:R-:W2:Y:S08]  /*4250*/  MUFU.EX2 R77, R77 ;  /* 0x0000004d004d7308 */ /* 0x000eb00000000800 */
[----:B------:R-:W-:Y:S08]  /*4260*/  MUFU.EX2 R137, R68 ;  /* 0x0000004400897308 */ /* 0x000ff00000000800 */
[----:B------:R-:W3:Y:S08]  /*4270*/  MUFU.EX2 R138, R69 ;  /* 0x00000045008a7308 */ /* 0x000ef00000000800 */
[----:B------:R-:W-:Y:S08]  /*4280*/  MUFU.EX2 R153, R70 ;  /* 0x0000004600997308 */ /* 0x000ff00000000800 */
[----:B------:R-:W4:Y:S01]  /*4290*/  MUFU.EX2 R145, R71 ;  /* 0x0000004700917308 */ /* 0x000f220000000800 */
[----:B0-----:R-:W-:-:S02]  /*42a0*/  FADD R128, R80, R81 ;  /* 0x0000005150807221 */ /* 0x001fc40000000000 */
[----:B------:R-:W-:Y:S02]  /*42b0*/  FADD R129, R131, R136 ;  /* 0x0000008883817221 */ /* 0x000fe40000000000 */
[----:B------:R-:W-:Y:S02]  /*42c0*/  FADD R126, R139, R152 ;  /* 0x000000988b7e7221 */ /* 0x000fe40000000000 */
[----:B-1----:R-:W-:Y:S02]  /*42d0*/  FADD R125, R76, R72 ;  /* 0x000000484c7d7221 */ /* 0x002fe40000000000 */
[----:B------:R-:W-:Y:S02]  /*42e0*/  FADD R124, R73, R74 ;  /* 0x0000004a497c7221 */ /* 0x000fe40000000000 */
[----:B--2---:R-:W-:Y:S02]  /*42f0*/  FADD R83, R75, R77 ;  /* 0x0000004d4b537221 */ /* 0x004fe40000000000 */
[----:B---3--:R-:W-:-:S02]  /*4300*/  FADD R82, R137, R138 ;  /* 0x0000008a89527221 */ /* 0x008fc40000000000 */
[----:B----4-:R-:W-:Y:S01]  /*4310*/  FADD R79, R153, R145 ;  /* 0x00000091994f7221 */ /* 0x010fe20000000000 */
        /* <DEDUP_REMOVED lines=8> */
[----:B0-----:R-:W-:-:S02]  /*43a0*/  FADD R130, R128, R130 ;  /* 0x0000008280827221 */ /* 0x001fc40000000000 */
[----:B-1----:R-:W-:Y:S02]  /*43b0*/  FADD R135, R129, R135 ;  /* 0x0000008781877221 */ /* 0x002fe40000000000 */
[----:B--2---:R-:W-:Y:S02]  /*43c0*/  FADD R127, R126, R127 ;  /* 0x0000007f7e7f7221 */ /* 0x004fe40000000000 */
[----:B---3--:R-:W-:Y:S02]  /*43d0*/  FADD R70, R125, R70 ;  /* 0x000000467d467221 */ /* 0x008fe40000000000 */
[----:B----4-:R-:W-:Y:S02]  /*43e0*/  FADD R71, R124, R71 ;  /* 0x000000477c477221 */ /* 0x010fe40000000000 */
[----:B-----5:R-:W-:Y:S02]  /*43f0*/  FADD R78, R83, R78 ;  /* 0x0000004e534e7221 */ /* 0x020fe40000000000 */
[----:B------:R-:W-:-:S02]  /*4400*/  FADD R68, R82, R68 ;  /* 0x0000004452447221 */ /* 0x000fc40000000000 */
[----:B------:R-:W-:Y:S01]  /*4410*/  FADD R69, R79, R69 ;  /* 0x000000454f457221 */ /* 0x000fe20000000000 */
        /* <DEDUP_REMOVED lines=8> */
[----:B0-----:R-:W-:-:S03]  /*44a0*/  FADD R79, R130, R79 ;  /* 0x0000004f824f7221 */ /* 0x001fc60000000000 */
[----:B------:R-:W-:Y:S01]  /*44b0*/  BAR.SYNC.DEFER_BLOCKING 0x0 ;  /* 0x0000000000007b1d */ /* 0x000fe20000010000 */
[----:B------:R-:W-:Y:S02]  /*44c0*/  FADD R82, R135, R82 ;  /* 0x0000005287527221 */ /* 0x000fe40000000000 */
[----:B-1----:R-:W-:Y:S02]  /*44d0*/  FADD R83, R127, R83 ;  /* 0x000000537f537221 */ /* 0x002fe40000000000 */
[----:B--2---:R-:W-:Y:S02]  /*44e0*/  FADD R124, R70, R124 ;  /* 0x0000007c467c7221 */ /* 0x004fe40000000000 */
[----:B---3--:R-:W-:Y:S02]  /*44f0*/  FADD R125, R71, R125 ;  /* 0x0000007d477d7221 */ /* 0x008fe40000000000 */
[----:B----4-:R-:W-:Y:S02]  /*4500*/  FADD R126, R78, R126 ;  /* 0x0000007e4e7e7221 */ /* 0x010fe40000000000 */
[----:B-----5:R-:W-:-:S02]  /*4510*/  FADD R128, R68, R128 ;  /* 0x0000008044807221 */ /* 0x020fc40000000000 */
[----:B------:R-:W-:Y:S01]  /*4520*/  FADD R129, R69, R129 ;  /* 0x0000008145817221 */ /* 0x000fe20000000000 */
[----:B------:R-:W-:Y:S04]  /*4530*/  @!P0 STS [R20+0x4000], R79 ;  /* 0x0040004f14008388 */ /* 0x000fe80000000800 */
[----:B------:R-:W-:Y:S04]  /*4540*/  @!P0 STS [R20+0x4080], R82 ;  /* 0x0040805214008388 */ /* 0x000fe80000000800 */
[----:B------:R-:W-:Y:S04]  /*4550*/  @!P0 STS [R20+0x4100], R83 ;  /* 0x0041005314008388 */ /* 0x000fe80000000800 */
[----:B------:R-:W-:Y:S04]  /*4560*/  @!P0 STS [R20+0x4180], R124 ;  /* 0x0041807c14008388 */ /* 0x000fe80000000800 */
[----:B------:R-:W-:Y:S04]  /*4570*/  @!P0 STS [R20+0x4200], R125 ;  /* 0x0042007d14008388 */ /* 0x000fe80000000800 */
[----:B------:R-:W-:Y:S04]  /*4580*/  @!P0 STS [R20+0x4280], R126 ;  /* 0x0042807e14008388 */ /* 0x000fe80000000800 */
[----:B------:R-:W-:Y:S04]  /*4590*/  @!P0 STS [R20+0x4300], R128 ;  /* 0x0043008014008388 */ /* 0x000fe80000000800 */
[----:B------:R-:W-:Y:S04]  /*45a0*/  @!P0 STS [R20+0x4380], R129 ;  /* 0x0043808114008388 */ /* 0x000fe80000000800 */
[----:B------:R-:W-:Y:S06]  /*45b0*/  BAR.SYNC.DEFER_BLOCKING 0x0 ;  /* 0x0000000000007b1d */ /* 0x000fec0000010000 */
[----:B------:R-:W0:Y:S04]  /*45c0*/  LDS R70, [R146.X4+0x4000] ;  /* 0x0040000092467984 */ /* 0x000e280000004800 */
[----:B------:R-:W1:Y:S04]  /*45d0*/  LDS R68, [R146.X4+0x4200] ;  /* 0x0042000092447984 */ /* 0x000e680000004800 */
[----:B0-----:R-:W0:Y:S04]  /*45e0*/  SHFL.BFLY PT, R71, R70, 0x2, 0x1f ;  /* 0x0c401f0046477f89 */ /* 0x001e2800000e0000 */
[----:B-1----:R-:W1:Y:S01]  /*45f0*/  SHFL.BFLY PT, R69, R68, 0x2, 0x1f ;  /* 0x0c401f0044457f89 */ /* 0x002e6200000e0000 */
[----:B0-----:R-:W-:-:S02]  /*4600*/  FADD R71, R70, R71 ;  /* 0x0000004746477221 */ /* 0x001fc40000000000 */
[----:B-1----:R-:W-:-:S03]  /*4610*/  FADD R69, R68, R69 ;  /* 0x0000004544457221 */ /* 0x002fc60000000000 */
[----:B------:R-:W0:Y:S04]  /*4620*/  SHFL.BFLY PT, R68, R71, 0x1, 0x1f ;  /* 0x0c201f0047447f89 */ /* 0x000e2800000e0000 */
[----:B------:R-:W1:Y:S01]  /*4630*/  SHFL.BFLY PT, R70, R69, 0x1, 0x1f ;  /* 0x0c201f0045467f89 */ /* 0x000e6200000e0000 */
[----:B0-----:R-:W-:Y:S02]  /*4640*/  FADD R68, R71, R68 ;  /* 0x0000004447447221 */ /* 0x001fe40000000000 */
[----:B-1----:R-:W-:-:S03]  /*4650*/  FADD R70, R69, R70 ;  /* 0x0000004645467221 */ /* 0x002fc60000000000 */
[----:B------:R-:W-:Y:S04]  /*4660*/  @!P0 STS [R146.X4+0x4000], R68 ;  /* 0x0040004492008388 */ /* 0x000fe80000004800 */
[----:B------:R0:W-:Y:S04]  /*4670*/  @!P0 STS [R146.X4+0x4200], R70 ;  /* 0x0042004692008388 */ /* 0x0001e80000004800 */
[----:B------:R-:W-:Y:S01]  /*4680*/  BAR.SYNC.DEFER_BLOCKING 0x0 ;  /* 0x0000000000007b1d */ /* 0x000fe20000010000 */
[----:B------:R-:W-:-:S04]  /*4690*/  IMAD.WIDE R82, R3, 0x2, R202 ;  /* 0x0000000203527825 */ /* 0x000fc800078e02ca */
[----:B0-----:R-:W-:-:S04]  /*46a0*/  IMAD.WIDE R146, R3, 0x2, R198 ;  /* 0x0000000203927825 */ /* 0x001fc800078e02c6 */
[----:B------:R-:W-:-:S04]  /*46b0*/  IMAD.WIDE R70, R3, 0x2, R212 ;  /* 0x0000000203467825 */ /* 0x000fc800078e02d4 */
[C---:B------:R-:W-:Y:S01]  /*46c0*/  IMAD.WIDE R78, R3.reuse, 0x2, R200 ;  /* 0x00000002034e7825 */ /* 0x040fe200078e02c8 */
[----:B------:R0:W2:Y:S04]  /*46d0*/  LDG.E.U16 R125, [R82.64] ;  /* 0x00000004527d7981 */ /* 0x0000a8000c1e1500 */
[----:B------:R1:W3:Y:S01]  /*46e0*/  LDG.E.U16 R124, [R146.64] ;  /* 0x00000004927c7981 */ /* 0x0002e2000c1e1500 */
[----:B------:R-:W-:-:S03]  /*46f0*/  IMAD.WIDE R126, R3, 0x2, R210 ;  /* 0x00000002037e7825 */ /* 0x000fc600078e02d2 */
[----:B------:R4:W5:Y:S01]  /*4700*/  LDG.E.U16 R70, [R70.64] ;  /* 0x0000000446467981 */ /* 0x000962000c1e1500 */
[----:B0-----:R-:W-:-:S03]  /*4710*/  IMAD.WIDE R82, R3, 0x2, R194 ;  /* 0x0000000203527825 */ /* 0x001fc600078e02c2 */
[----:B------:R0:W2:Y:S01]  /*4720*/  LDG.E.U16 R126, [R126.64] ;  /* 0x000000047e7e7981 */ /* 0x0000a2000c1e1500 */
[----:B-1----:R-:W-:-:S03]  /*4730*/  IMAD.WIDE R146, R3, 0x2, R190 ;  /* 0x0000000203927825 */ /* 0x002fc600078e02be */
[----:B------:R1:W2:Y:S04]  /*4740*/  LDG.E.U16 R83, [R82.64] ;  /* 0x0000000452537981 */ /* 0x0002a8000c1e1500 */
[----:B----4-:R4:W2:Y:S01]  /*4750*/  LDG.E.U16 R71, [R78.64] ;  /* 0x000000044e477981 */ /* 0x0108a2000c1e1500 */
[----:B------:R-:W-:-:S03]  /*4760*/  IMAD.WIDE R68, R3, 0x2, R206 ;  /* 0x0000000203447825 */ /* 0x000fc600078e02ce */
[----:B------:R-:W0:Y:S04]  /*4770*/  LDS R226, [R252.X4+0x4000] ;  /* 0x00400000fce27984 */ /* 0x000e280000004800 */
[----:B-1----:R1:W3:Y:S01]  /*4780*/  LDG.E.U16 R82, [R146.64] ;  /* 0x0000000492527981 */ /* 0x0022e2000c1e1500 */
[----:B----4-:R-:W-:-:S03]  /*4790*/  IMAD.WIDE R78, R3, 0x2, R192 ;  /* 0x00000002034e7825 */ /* 0x010fc600078e02c0 */
[----:B------:R4:W3:Y:S01]  /*47a0*/  LDG.E.U16 R69, [R68.64] ;  /* 0x0000000444457981 */ /* 0x0008e2000c1e1500 */
[----:B------:R-:W-:-:S03]  /*47b0*/  IMAD.WIDE R128, R3, 0x2, R196 ;  /* 0x0000000203807825 */ /* 0x000fc600078e02c4 */
[----:B------:R0:W3:Y:S01]  /*47c0*/  LDG.E.U16 R130, [R78.64] ;  /* 0x000000044e827981 */ /* 0x0000e2000c1e1500 */
[----:B-1----:R-:W-:-:S03]  /*47d0*/  IMAD.WIDE R146, R3, 0x2, R180 ;  /* 0x0000000203927825 */ /* 0x002fc600078e02b4 */
[----:B------:R-:W1:Y:S04]  /*47e0*/  LDS R227, [R252.X4+0x4080] ;  /* 0x00408000fce37984 */ /* 0x000e680000004800 */
[----:B0-----:R0:W3:Y:S01]  /*47f0*/  LDG.E.U16 R127, [R146.64] ;  /* 0x00000004927f7981 */ /* 0x0010e2000c1e1500 */
[----:B------:R-:W-:-:S03]  /*4800*/  IMAD.WIDE R78, R3, 0x2, R186 ;  /* 0x00000002034e7825 */ /* 0x000fc600078e02ba */
[----:B----4-:R4:W3:Y:S01]  /*4810*/  LDG.E.U16 R68, [R128.64] ;  /* 0x0000000480447981 */ /* 0x0108e2000c1e1500 */
[----:B------:R-:W-:-:S03]  /*4820*/  IMAD.WIDE R148, R3, 0x2, R182 ;  /* 0x0000000203947825 */ /* 0x000fc600078e02b6 */
[----:B------:R0:W3:Y:S02]  /*4830*/  LDG.E.U16 R79, [R78.64] ;  /* 0x000000044e4f7981 */ /* 0x0000e4000c1e1500 */
[----:B0-----:R-:W-:-:S05]  /*4840*/  IMAD.WIDE R146, R3, 0x2, R176 ;  /* 0x0000000203927825 */ /* 0x001fca00078e02b0 */
[----:B------:R0:W3:Y:S01]  /*4850*/  LDG.E.U16 R154, [R146.64] ;  /* 0x00000004929a7981 */ /* 0x0000e2000c1e1500 */
[----:B----4-:R-:W-:-:S03]  /*4860*/  IMAD.WIDE R128, R3, 0x2, R188 ;  /* 0x0000000203807825 */ /* 0x010fc600078e02bc */
[----:B------:R4:W3:Y:S01]  /*4870*/  LDG.E.U16 R78, [R148.64] ;  /* 0x00000004944e7981 */ /* 0x0008e2000c1e1500 */
[----:B------:R-:W-:-:S03]  /*4880*/  IMAD.WIDE R150, R3, 0x2, R184 ;  /* 0x0000000203967825 */ /* 0x000fc600078e02b8 */
[----:B------:R1:W3:Y:S01]  /*4890*/  LDG.E.U16 R129, [R128.64] ;  /* 0x0000000480817981 */ /* 0x0002e2000c1e1500 */
[----:B0-----:R-:W-:-:S04]  /*48a0*/  IMAD.WIDE R146, R3, 0x2, R172 ;  /* 0x0000000203927825 */ /* 0x001fc800078e02ac */
[C---:B----4-:R-:W-:Y:S01]  /*48b0*/  IMAD.WIDE R148, R3.reuse, 0x2, R174 ;  /* 0x0000000203947825 */ /* 0x050fe200078e02ae */
[----:B------:R0:W4:Y:S03]  /*48c0*/  LDG.E.U16 R156, [R146.64] ;  /* 0x00000004929c7981 */ /* 0x000126000c1e1500 */
[----:B------:R-:W-:Y:S01]  /*48d0*/  FADD R43, -R6, R43 ;  /* 0x0000002b062b7221 */ /* 0x000fe20000000100 */
[----:B-1----:R1:W4:Y:S04]  /*48e0*/  LDG.E.U16 R128, [R150.64] ;  /* 0x0000000496807981 */ /* 0x002328000c1e1500 */
[----:B------:R1:W4:Y:S01]  /*48f0*/  LDG.E.U16 R155, [R148.64] ;  /* 0x00000004949b7981 */ /* 0x000322000c1e1500 */
[----:B0-----:R-:W-:-:S04]  /*4900*/  IMAD.WIDE R146, R3, 0x2, R166 ;  /* 0x0000000203927825 */ /* 0x001fc800078e02a6 */
[C---:B-1----:R-:W-:Y:S01]  /*4910*/  IMAD.WIDE R150, R3.reuse, 0x2, R178 ;  /* 0x0000000203967825 */ /* 0x042fe200078e02b2 */
[----:B------:R0:W4:Y:S03]  /*4920*/  LDG.E.U16 R159, [R146.64] ;  /* 0x00000004929f7981 */ /* 0x000126000c1e1500 */
[----:B------:R-:W-:Y:S01]  /*4930*/  IMAD.WIDE R148, R3, 0x2, R170 ;  /* 0x0000000203947825 */ /* 0x000fe200078e02aa */
[----:B------:R1:W4:Y:S03]  /*4940*/  LDG.E.U16 R135, [R150.64] ;  /* 0x0000000496877981 */ /* 0x000326000c1e1500 */
[----:B------:R-:W-:Y:S01]  /*4950*/  FMUL R43, R43, 1.4426950216293334961 ;  /* 0x3fb8aa3b2b2b7820 */ /* 0x000fe20000400000 */
[----:B------:R1:W4:Y:S01]  /*4960*/  LDG.E.U16 R157, [R148.64] ;  /* 0x00000004949d7981 */ /* 0x000322000c1e1500 */
[----:B0-----:R-:W-:-:S04]  /*4970*/  IMAD.WIDE R146, R3, 0x2, R160 ;  /* 0x0000000203927825 */ /* 0x001fc800078e02a0 */
[C---:B-1----:R-:W-:Y:S01]  /*4980*/  IMAD.WIDE R150, R3.reuse, 0x2, R168 ;  /* 0x0000000203967825 */ /* 0x042fe200078e02a8 */
[----:B------:R0:W4:Y:S03]  /*4990*/  LDG.E.U16 R208, [R146.64] ;  /* 0x0000000492d07981 */ /* 0x000126000c1e1500 */
[C---:B------:R-:W-:Y:S01]  /*49a0*/  IMAD.WIDE R148, R3.reuse, 0x2, R164 ;  /* 0x0000000203947825 */ /* 0x040fe200078e02a4 */
[----:B------:R-:W1:Y:S01]  /*49b0*/  MUFU.EX2 R43, R43 ;  /* 0x0000002b002b7308 */ /* 0x000e620000000800 */
[----:B------:R0:W4:Y:S04]  /*49c0*/  LDG.E.U16 R158, [R150.64] ;  /* 0x00000004969e7981 */ /* 0x000128000c1e1500 */
[----:B------:R1:W4:Y:S01]  /*49d0*/  LDG.E.U16 R204, [R148.64] ;  /* 0x0000000494cc7981 */ /* 0x000322000c1e1500 */
[----:B0-----:R-:W-:-:S04]  /*49e0*/  IMAD.WIDE R146, R3, 0x2, R28 ;  /* 0x0000000203927825 */ /* 0x001fc800078e021c */
[C---:B------:R-:W-:Y:S01]  /*49f0*/  IMAD.WIDE R150, R3.reuse, 0x2, R162 ;  /* 0x0000000203967825 */ /* 0x040fe200078e02a2 */
[----:B------:R0:W4:Y:S03]  /*4a00*/  LDG.E.U16 R209, [R146.64] ;  /* 0x0000000492d17981 */ /* 0x000126000c1e1500 */
[C---:B-1----:R-:W-:Y:S01]  /*4a10*/  IMAD.WIDE R148, R3.reuse, 0x2, R30 ;  /* 0x0000000203947825 */ /* 0x042fe200078e021e */
[----:B------:R1:W4:Y:S05]  /*4a20*/  LDG.E.U16 R205, [R150.64] ;  /* 0x0000000496cd7981 */ /* 0x00032a000c1e1500 */
[----:B------:R1:W4:Y:S01]  /*4a30*/  LDG.E.U16 R148, [R148.64] ;  /* 0x0000000494947981 */ /* 0x000322000c1e1500 */
[----:B0-----:R-:W-:-:S04]  /*4a40*/  IMAD.WIDE R146, R3, 0x2, R34 ;  /* 0x0000000203927825 */ /* 0x001fc800078e0222 */
[----:B-1----:R-:W-:Y:S01]  /*4a50*/  IMAD.WIDE R150, R3, 0x2, R32 ;  /* 0x0000000203967825 */ /* 0x002fe200078e0220 */
[----:B------:R0:W4:Y:S03]  /*4a60*/  LDG.E.U16 R149, [R146.64] ;  /* 0x0000000492957981 */ /* 0x000126000c1e1500 */
[----:B------:R-:W-:Y:S02]  /*4a70*/  FADD R42, -R7, R42 ;  /* 0x0000002a072a7221 */ /* 0x000fe40000000100 */
[----:B------:R1:W4:Y:S01]  /*4a80*/  LDG.E.U16 R150, [R150.64] ;  /* 0x0000000496967981 */ /* 0x000322000c1e1500 */
[----:B0-----:R-:W-:-:S04]  /*4a90*/  IMAD.WIDE R146, R3, 0x2, R36 ;  /* 0x0000000203927825 */ /* 0x001fc800078e0224 */
[C---:B------:R-:W-:Y:S01]  /*4aa0*/  FFMA R5, R43.reuse, R5, R226 ;  /* 0x000000052b057223 */ /* 0x040fe200000000e2 */
[----:B-1----:R0:W4:Y:S01]  /*4ab0*/  LDG.E.U16 R151, [R146.64] ;  /* 0x0000000492977981 */ /* 0x002122000c1e1500 */
[C---:B------:R-:W-:Y:S02]  /*4ac0*/  FMUL R52, R43.reuse, R52 ;  /* 0x000000342b347220 */ /* 0x040fe40000400000 */
[C---:B------:R-:W-:Y:S02]  /*4ad0*/  FMUL R53, R43.reuse, R53 ;  /* 0x000000352b357220 */ /* 0x040fe40000400000 */
[C---:B------:R-:W-:Y:S02]  /*4ae0*/  FMUL R48, R43.reuse, R48 ;  /* 0x000000302b307220 */ /* 0x040fe40000400000 */
[C---:B------:R-:W-:Y:S02]  /*4af0*/  FMUL R49, R43.reuse, R49 ;  /* 0x000000312b317220 */ /* 0x040fe40000400000 */
[----:B------:R-:W-:-:S02]  /*4b00*/  FMUL R44, R43, R44 ;  /* 0x0000002c2b2c7220 */ /* 0x000fc40000400000 */
[----:B------:R-:W-:Y:S02]  /*4b10*/  FADD R41, -R8, R41 ;  /* 0x0000002908297221 */ /* 0x000fe40000000100 */
[----:B------:R-:W-:Y:S01]  /*4b20*/  FADD R18, -R10, R18 ;  /* 0x000000120a127221 */ /* 0x000fe20000000100 */
[----:B------:R-:W-:Y:S01]  /*4b30*/  F2FP.BF16.PACK_AB R131, R136, R131 ;  /* 0x000000838883723e */ /* 0x000fe200000010ff */
[----:B0-----:R-:W-:Y:S01]  /*4b40*/  FMUL R146, R42, 1.4426950216293334961 ;  /* 0x3fb8aa3b2a927820 */ /* 0x001fe20000400000 */
[----:B------:R-:W-:Y:S01]  /*4b50*/  LDS R147, [R252.X4+0x4280] ;  /* 0x00428000fc937984 */ /* 0x000fe20000004800 */
[C---:B------:R-:W-:Y:S02]  /*4b60*/  FMUL R45, R43.reuse, R45 ;  /* 0x0000002d2b2d7220 */ /* 0x040fe40000400000 */
[C---:B------:R-:W-:Y:S02]  /*4b70*/  FMUL R120, R43.reuse, R120 ;  /* 0x000000782b787220 */ /* 0x040fe40000400000 */
[----:B------:R-:W-:-:S02]  /*4b80*/  FMUL R121, R43, R121 ;  /* 0x000000792b797220 */ /* 0x000fc40000400000 */
[----:B------:R-:W-:-:S05]  /*4b90*/  IMAD.WIDE R42, R3, 0x2, R38 ;  /* 0x00000002032a7825 */ /* 0x000fca00078e0226 */
[----:B------:R0:W4:Y:S02]  /*4ba0*/  LDG.E.U16 R226, [R42.64] ;  /* 0x000000042ae27981 */ /* 0x000124000c1e1500 */
[----:B0-----:R-:W-:-:S06]  /*4bb0*/  IMAD.WIDE R42, R3, 0x2, R140 ;  /* 0x00000002032a7825 */ /* 0x001fcc00078e028c */
[----:B------:R0:W4:Y:S01]  /*4bc0*/  LDG.E.U16 R42, [R42.64] ;  /* 0x000000042a2a7981 */ /* 0x000122000c1e1500 */
[----:B------:R-:W1:Y:S02]  /*4bd0*/  MUFU.EX2 R146, R146 ;  /* 0x0000009200927308 */ /* 0x000e640000000800 */
[C---:B-1----:R-:W-:Y:S02]  /*4be0*/  FFMA R14, R146.reuse, R14, R227 ;  /* 0x0000000e920e7223 */ /* 0x042fe400000000e3 */
[C---:B------:R-:W-:Y:S02]  /*4bf0*/  FMUL R54, R146.reuse, R54 ;  /* 0x0000003692367220 */ /* 0x040fe40000400000 */
[C---:B------:R-:W-:Y:S02]  /*4c00*/  FMUL R55, R146.reuse, R55 ;  /* 0x0000003792377220 */ /* 0x040fe40000400000 */
[C---:B------:R-:W-:Y:S02]  /*4c10*/  FMUL R50, R146.reuse, R50 ;  /* 0x0000003292327220 */ /* 0x040fe40000400000 */
[----:B------:R-:W-:-:S02]  /*4c20*/  FMUL R51, R146, R51 ;  /* 0x0000003392337220 */ /* 0x000fc40000400000 */
[C---:B------:R-:W-:Y:S02]  /*4c30*/  FMUL R46, R146.reuse, R46 ;  /* 0x0000002e922e7220 */ /* 0x040fe40000400000 */
[C---:B------:R-:W-:Y:S02]  /*4c40*/  FMUL R47, R146.reuse, R47 ;  /* 0x0000002f922f7220 */ /* 0x040fe40000400000 */
[C---:B------:R-:W-:Y:S02]  /*4c50*/  FMUL R122, R146.reuse, R122 ;  /* 0x0000007a927a7220 */ /* 0x040fe40000400000 */
[----:B------:R-:W-:Y:S02]  /*4c60*/  FMUL R123, R146, R123 ;  /* 0x0000007b927b7220 */ /* 0x000fe40000400000 */
[----:B------:R-:W1:Y:S01]  /*4c70*/  LDS R146, [R252.X4+0x4100] ;  /* 0x00410000fc927984 */ /* 0x000e620000004800 */
[----:B------:R-:W-:-:S04]  /*4c80*/  FMUL R41, R41, 1.4426950216293334961 ;  /* 0x3fb8aa3b29297820 */ /* 0x000fc80000400000 */
[----:B0-----:R0:W0:Y:S01]  /*4c90*/  MUFU.EX2 R43, R41 ;  /* 0x00000029002b7308 */ /* 0x0010220000000800 */
[----:B------:R-:W-:-:S07]  /*4ca0*/  FMUL R18, R18, 1.4426950216293334961 ;  /* 0x3fb8aa3b12127820 */ /* 0x000fce0000400000 */
[----:B------:R0:W1:Y:S02]  /*4cb0*/  MUFU.EX2 R136, R18 ;  /* 0x0000001200887308 */ /* 0x0000640000000800 */
[----:B0-----:R-:W-:Y:S01]  /*4cc0*/  LDS R41, [R252.X4+0x4180] ;  /* 0x00418000fc297984 */ /* 0x001fe20000004800 */
[----:B------:R-:W-:-:S03]  /*4cd0*/  FMUL R104, R43, R104 ;  /* 0x000000682b687220 */ /* 0x000fc60000400000 */
[----:B------:R-:W-:Y:S01]  /*4ce0*/  LDS R18, [R252.X4+0x4380] ;  /* 0x00438000fc127984 */ /* 0x000fe20000004800 */
[C---:B------:R-:W-:Y:S02]  /*4cf0*/  FMUL R105, R43.reuse, R105 ;  /* 0x000000692b697220 */ /* 0x040fe40000400000 */
[C---:B------:R-:W-:Y:S02]  /*4d00*/  FMUL R56, R43.reuse, R56 ;  /* 0x000000382b387220 */ /* 0x040fe40000400000 */
[C---:B------:R-:W-:Y:S02]  /*4d10*/  FMUL R57, R43.reuse, R57 ;  /* 0x000000392b397220 */ /* 0x040fe40000400000 */
[C---:B------:R-:W-:Y:S02]  /*4d20*/  FMUL R60, R43.reuse, R60 ;  /* 0x0000003c2b3c7220 */ /* 0x040fe40000400000 */
[C---:B------:R-:W-:Y:S02]  /*4d30*/  FMUL R61, R43.reuse, R61 ;  /* 0x0000003d2b3d7220 */ /* 0x040fe40000400000 */
[----:B------:R-:W-:-:S02]  /*4d40*/  FMUL R64, R43, R64 ;  /* 0x000000402b407220 */ /* 0x000fc40000400000 */
[C---:B------:R-:W-:Y:S02]  /*4d50*/  FMUL R65, R43.reuse, R65 ;  /* 0x000000412b417220 */ /* 0x040fe40000400000 */
[----:B-1----:R-:W-:Y:S02]  /*4d60*/  FFMA R15, R43, R15, R146 ;  /* 0x0000000f2b0f7223 */ /* 0x002fe40000000092 */
[----:B------:R-:W0:Y:S04]  /*4d70*/  LDS R43, [R252.X4+0x4200] ;  /* 0x00420000fc2b7984 */ /* 0x000e280000004800 */
[----:B------:R-:W-:Y:S04]  /*4d80*/  LDS R146, [R252.X4+0x4300] ;  /* 0x00430000fc927984 */ /* 0x000fe80000004800 */
[----:B------:R-:W-:Y:S01]  /*4d90*/  BAR.SYNC.DEFER_BLOCKING 0x0 ;  /* 0x0000000000007b1d */ /* 0x000fe20000010000 */
[----:B------:R-:W-:-:S02]  /*4da0*/  LOP3.LUT R227, R4, 0x20, RZ, 0x3c, !PT ;  /* 0x0000002004e37812 */ /* 0x000fc400078e3cff */
[----:B------:R-:W-:Y:S02]  /*4db0*/  F2FP.BF16.PACK_AB R80, R81, R80 ;  /* 0x000000505150723e */ /* 0x000fe400000010ff */
[----:B------:R-:W-:Y:S02]  /*4dc0*/  F2FP.BF16.PACK_AB R139, R152, R139 ;  /* 0x0000008b988b723e */ /* 0x000fe400000010ff */
[----:B------:R-:W-:Y:S02]  /*4dd0*/  F2FP.BF16.PACK_AB R72, R72, R76 ;  /* 0x0000004c4848723e */ /* 0x000fe400000010ff */
[----:B------:R-:W-:Y:S02]  /*4de0*/  F2FP.BF16.PACK_AB R73, R74, R73 ;  /* 0x000000494a49723e */ /* 0x000fe400000010ff */
[----:B------:R-:W-:Y:S02]  /*4df0*/  F2FP.BF16.PACK_AB R75, R77, R75 ;  /* 0x0000004b4d4b723e */ /* 0x000fe400000010ff */
[----:B------:R-:W-:Y:S01]  /*4e00*/  F2FP.BF16.PACK_AB R137, R138, R137 ;  /* 0x000000898a89723e */ /* 0x000fe200000010ff */
[----:B-----5:R-:W-:Y:S04]  /*4e10*/  STS.U16 [R4+0x4000], R70 ;  /* 0x0040004604007388 */ /* 0x020fe80000000400 */
[----:B--2---:R-:W-:Y:S04]  /*4e20*/  STS.U16 [R4+0x4400], R71 ;  /* 0x0044004704007388 */ /* 0x004fe80000000400 */
[----:B---3--:R-:W-:Y:S04]  /*4e30*/  STS.U16 [R4+0x4200], R69 ;  /* 0x0042004504007388 */ /* 0x008fe80000000400 */
[----:B------:R-:W-:Y:S04]  /*4e40*/  STS.U16 [R4+0x4800], R130 ;  /* 0x0048008204007388 */ /* 0x000fe80000000400 */
[----:B------:R-:W-:Y:S04]  /*4e50*/  STS.U16 [R4+0x4e00], R127 ;  /* 0x004e007f04007388 */ /* 0x000fe80000000400 */
[----:B------:R-:W-:Y:S04]  /*4e60*/  STS.U16 [R4+0x4600], R68 ;  /* 0x0046004404007388 */ /* 0x000fe80000000400 */
[----:B------:R-:W-:Y:S04]  /*4e70*/  STS.U16 [R4+0x5000], R154 ;  /* 0x0050009a04007388 */ /* 0x000fe80000000400 */
[----:B------:R-:W-:Y:S04]  /*4e80*/  STS.U16 [R4+0x4a00], R129 ;  /* 0x004a008104007388 */ /* 0x000fe80000000400 */
[----:B----4-:R-:W-:Y:S04]  /*4e90*/  STS.U16 [R4+0x5200], R156 ;  /* 0x0052009c04007388 */ /* 0x010fe80000000400 */
[----:B------:R-:W-:Y:S01]  /*4ea0*/  STS.U16 [R4+0x4c00], R128 ;  /* 0x004c008004007388 */ /* 0x000fe20000000400 */
[----:B------:R-:W-:Y:S01]  /*4eb0*/  F2FP.BF16.PACK_AB R145, R145, R153 ;  /* 0x000000999191723e */ /* 0x000fe200000010ff */
[----:B------:R-:W-:-:S04]  /*4ec0*/  FADD R40, -R9, R40 ;  /* 0x0000002809287221 */ /* 0x000fc80000000100 */
[----:B------:R-:W-:Y:S01]  /*4ed0*/  FMUL R40, R40, 1.4426950216293334961 ;  /* 0x3fb8aa3b28287820 */ /* 0x000fe20000400000 */
[----:B------:R-:W-:Y:S04]  /*4ee0*/  STS.U16 [R4+0x5800], R208 ;  /* 0x005800d004007388 */ /* 0x000fe80000000400 */
[----:B------:R-:W-:Y:S04]  /*4ef0*/  STS.U16 [R4+0x5400], R158 ;  /* 0x0054009e04007388 */ /* 0x000fe80000000400 */
[----:B------:R-:W-:Y:S04]  /*4f00*/  STS.U16 [R4+0x5600], R204 ;  /* 0x005600cc04007388 */ /* 0x000fe80000000400 */
[----:B------:R-:W-:Y:S04]  /*4f10*/  STS.U16 [R4+0x5a00], R148 ;  /* 0x005a009404007388 */ /* 0x000fe80000000400 */
[----:B------:R-:W-:Y:S01]  /*4f20*/  STS.U16 [R4+0x5c00], R149 ;  /* 0x005c009504007388 */ /* 0x000fe20000000400 */
[----:B------:R-:W1:Y:S01]  /*4f30*/  MUFU.EX2 R40, R40 ;  /* 0x0000002800287308 */ /* 0x000e620000000800 */
[----:B0-----:R-:W-:-:S02]  /*4f40*/  FFMA R17, R136, R17, R43 ;  /* 0x0000001188117223 */ /* 0x001fc4000000002b */
        /* <DEDUP_REMOVED lines=17> */
[----:B------:R-:W-:Y:S04]  /*5060*/  STS [R22+0x6000], R80 ;  /* 0x0060005016007388 */ /* 0x000fe80000000800 */
[----:B------:R-:W-:Y:S04]  /*5070*/  STS [R22+0x6200], R131 ;  /* 0x0062008316007388 */ /* 0x000fe80000000800 */
[----:B------:R-:W-:Y:S04]  /*5080*/  STS [R22+0x6400], R139 ;  /* 0x0064008b16007388 */ /* 0x000fe80000000800 */
[----:B------:R-:W-:Y:S04]  /*5090*/  STS [R22+0x6600], R72 ;  /* 0x0066004816007388 */ /* 0x000fe80000000800 */
[----:B------:R-:W-:Y:S04]  /*50a0*/  STS [R22+0x6800], R73 ;  /* 0x0068004916007388 */ /* 0x000fe80000000800 */
[----:B------:R-:W-:Y:S04]  /*50b0*/  STS [R22+0x6a00], R75 ;  /* 0x006a004b16007388 */ /* 0x000fe80000000800 */
[----:B------:R-:W-:Y:S04]  /*50c0*/  STS [R22+0x6c00], R137 ;  /* 0x006c008916007388 */ /* 0x000fe80000000800 */
[----:B------:R0:W-:Y:S04]  /*50d0*/  STS [R22+0x6e00], R145 ;  /* 0x006e009116007388 */ /* 0x0001e80000000800 */
[----:B------:R-:W-:Y:S01]  /*50e0*/  BAR.SYNC.DEFER_BLOCKING 0x0 ;  /* 0x0000000000007b1d */ /* 0x000fe20000010000 */
[----:B-1----:R-:W-:-:S02]  /*50f0*/  FFMA R16, R40, R16, R41 ;  /* 0x0000001028107223 */ /* 0x002fc40000000029 */
[C---:B------:R-:W-:Y:S02]  /*5100*/  FMUL R106, R40.reuse, R106 ;  /* 0x0000006a286a7220 */ /* 0x040fe40000400000 */
[C---:B------:R-:W-:Y:S02]  /*5110*/  FMUL R107, R40.reuse, R107 ;  /* 0x0000006b286b7220 */ /* 0x040fe40000400000 */
[C---:B------:R-:W-:Y:S02]  /*5120*/  FMUL R58, R40.reuse, R58 ;  /* 0x0000003a283a7220 */ /* 0x040fe40000400000 */
[C---:B------:R-:W-:Y:S02]  /*5130*/  FMUL R59, R40.reuse, R59 ;  /* 0x0000003b283b7220 */ /* 0x040fe40000400000 */
[C---:B------:R-:W-:Y:S02]  /*5140*/  FMUL R62, R40.reuse, R62 ;  /* 0x0000003e283e7220 */ /* 0x040fe40000400000 */
[----:B------:R-:W-:-:S02]  /*5150*/  FMUL R63, R40, R63 ;  /* 0x0000003f283f7220 */ /* 0x000fc40000400000 */
[C---:B------:R-:W-:Y:S02]  /*5160*/  FMUL R66, R40.reuse, R66 ;  /* 0x0000004228427220 */ /* 0x040fe40000400000 */
[----:B------:R-:W-:Y:S02]  /*5170*/  FMUL R67, R40, R67 ;  /* 0x0000004328437220 */ /* 0x000fe40000400000 */
[----:B------:R-:W-:Y:S04]  /*5180*/  LDSM.16.M88.4 R40, [R21+0x4000] ;  /* 0x004000001528783b */ /* 0x000fe80000000200 */
[----:B------:R-:W-:Y:S04]  /*5190*/  LDSM.16.M88.4 R76, [R21+0x4800] ;  /* 0x00480000154c783b */ /* 0x000fe80000000200 */
[----:B------:R-:W-:Y:S04]  /*51a0*/  LDSM.16.M88.4 R72, [R21+0x5000] ;  /* 0x005000001548783b */ /* 0x000fe80000000200 */
[----:B------:R-:W-:Y:S04]  /*51b0*/  LDSM.16.M88.4 R68, [R21+0x5800] ;  /* 0x005800001544783b */ /* 0x000fe80000000200 */
[----:B------:R-:W1:Y:S04]  /*51c0*/  LDSM.16.M88.4 R124, [R142+0x6400] ;  /* 0x006400008e7c783b */ /* 0x000e680000000200 */
[----:B------:R-:W2:Y:S04]  /*51d0*/  LDSM.16.M88.4 R128, [R142+0x6000] ;  /* 0x006000008e80783b */ /* 0x000ea80000000200 */
[----:B------:R-:W3:Y:S01]  /*51e0*/  LDSM.16.M88.4 R80, [R142+0x6800] ;  /* 0x006800008e50783b */ /* 0x000ee20000000200 */
[----:B0-----:R-:W-:-:S04]  /*51f0*/  FADD R145, -R11, R134 ;  /* 0x000000860b917221 */ /* 0x001fc80000000100 */
[----:B------:R-:W-:Y:S02]  /*5200*/  FMUL R145, R145, 1.4426950216293334961 ;  /* 0x3fb8aa3b91917820 */ /* 0x000fe40000400000 */
[----:B------:R-:W-:-:S04]  /*5210*/  FADD R148, -R12, R133 ;  /* 0x000000850c947221 */ /* 0x000fc80000000100 */
[----:B------:R-:W0:Y:S01]  /*5220*/  MUFU.EX2 R145, R145 ;  /* 0x0000009100917308 */ /* 0x000e220000000800 */
[----:B------:R-:W-:Y:S02]  /*5230*/  FMUL R148, R148, 1.4426950216293334961 ;  /* 0x3fb8aa3b94947820 */ /* 0x000fe40000400000 */
[----:B------:R-:W-:Y:S01]  /*5240*/  FMUL R100, R136, R100 ;  /* 0x0000006488647220 */ /* 0x000fe20000400000 */
[C---:B-1----:R-:W-:Y:S08]  /*5250*/  HMMA.16816.F32.BF16 R104, R124.reuse, R40, R104 ;  /* 0x000000287c68723c */ /* 0x042ff00000041868 */
[C---:B------:R-:W-:Y:S08]  /*5260*/  HMMA.16816.F32.BF16 R56, R124.reuse, R76, R56 ;  /* 0x0000004c7c38723c */ /* 0x040ff00000041838 */
[C---:B------:R-:W-:Y:S08]  /*5270*/  HMMA.16816.F32.BF16 R60, R124.reuse, R72, R60 ;  /* 0x000000487c3c723c */ /* 0x040ff0000004183c */
[----:B------:R-:W-:Y:S07]  /*5280*/  HMMA.16816.F32.BF16 R64, R124, R68, R64 ;  /* 0x000000447c40723c */ /* 0x000fee0000041840 */
[----:B------:R-:W-:-:S02]  /*5290*/  FADD R124, -R13, R132 ;  /* 0x000000840d7c7221 */ /* 0x000fc40000000100 */
[----:B------:R-:W1:Y:S02]  /*52a0*/  LDSM.16.M88.4 R132, [R142+0x6c00] ;  /* 0x006c00008e84783b */ /* 0x000e640000000200 */
[----:B------:R-:W-:Y:S01]  /*52b0*/  FMUL R124, R124, 1.4426950216293334961 ;  /* 0x3fb8aa3b7c7c7820 */ /* 0x000fe20000400000 */
[----:B------:R-:W4:Y:S01]  /*52c0*/  MUFU.EX2 R148, R148 ;  /* 0x0000009400947308 */ /* 0x000f220000000800 */
[C---:B------:R-:W-:Y:S02]  /*52d0*/  FMUL R101, R136.reuse, R101 ;  /* 0x0000006588657220 */ /* 0x040fe40000400000 */
[C---:B0-----:R-:W-:Y:S02]  /*52e0*/  FMUL R102, R145.reuse, R102 ;  /* 0x0000006691667220 */ /* 0x041fe40000400000 */
[----:B------:R-:W-:Y:S02]  /*52f0*/  FMUL R103, R145, R103 ;  /* 0x0000006791677220 */ /* 0x000fe40000400000 */
[C---:B------:R-:W-:Y:S01]  /*5300*/  FMUL R84, R136.reuse, R84 ;  /* 0x0000005488547220 */ /* 0x040fe20000400000 */
[----:B------:R0:W5:Y:S01]  /*5310*/  MUFU.EX2 R149, R124 ;  /* 0x0000007c00957308 */ /* 0x0001620000000800 */
[----:B------:R-:W-:-:S02]  /*5320*/  FMUL R85, R136, R85 ;  /* 0x0000005588557220 */ /* 0x000fc40000400000 */
[C---:B------:R-:W-:Y:S02]  /*5330*/  FMUL R86, R145.reuse, R86 ;  /* 0x0000005691567220 */ /* 0x040fe40000400000 */
[C---:B------:R-:W-:Y:S02]  /*5340*/  FMUL R87, R145.reuse, R87 ;  /* 0x0000005791577220 */ /* 0x040fe40000400000 */
[C---:B------:R-:W-:Y:S02]  /*5350*/  FMUL R88, R136.reuse, R88 ;  /* 0x0000005888587220 */ /* 0x040fe40000400000 */
[----:B------:R-:W-:Y:S02]  /*5360*/  FMUL R89, R136, R89 ;  /* 0x0000005988597220 */ /* 0x000fe40000400000 */
[C---:B------:R-:W-:Y:S02]  /*5370*/  FMUL R90, R145.reuse, R90 ;  /* 0x0000005a915a7220 */ /* 0x040fe40000400000 */
[----:B------:R-:W-:-:S02]  /*5380*/  FMUL R91, R145, R91 ;  /* 0x0000005b915b7220 */ /* 0x000fc40000400000 */
[C---:B------:R-:W-:Y:S02]  /*5390*/  FMUL R108, R136.reuse, R108 ;  /* 0x0000006c886c7220 */ /* 0x040fe40000400000 */
[----:B------:R-:W-:Y:S02]  /*53a0*/  FMUL R109, R136, R109 ;  /* 0x0000006d886d7220 */ /* 0x000fe40000400000 */
[C---:B------:R-:W-:Y:S02]  /*53b0*/  FMUL R110, R145.reuse, R110 ;  /* 0x0000006e916e7220 */ /* 0x040fe40000400000 */
[----:B------:R-:W-:Y:S01]  /*53c0*/  FMUL R111, R145, R111 ;  /* 0x0000006f916f7220 */ /* 0x000fe20000400000 */
[----:B------:R-:W-:Y:S01]  /*53d0*/  LOP3.LUT R150, R142, 0x20, RZ, 0x3c, !PT ;  /* 0x000000208e967812 */ /* 0x000fe200078e3cff */
[C---:B--2---:R-:W-:Y:S04]  /*53e0*/  HMMA.16816.F32.BF16 R52, R128.reuse, R40, R52 ;  /* 0x000000288034723c */ /* 0x044fe80000041834 */
[----:B------:R-:W2:Y:S04]  /*53f0*/  LDSM.16.M88.4 R136, [R150+0x6000] ;  /* 0x006000009688783b */ /* 0x000ea80000000200 */
[C---:B------:R-:W-:Y:S01]  /*5400*/  HMMA.16816.F32.BF16 R48, R128.reuse, R76, R48 ;  /* 0x0000004c8030723c */ /* 0x040fe20000041830 */
[----:B0-----:R-:W-:Y:S07]  /*5410*/  LDSM.16.M88.4 R124, [R150+0x6800] ;  /* 0x00680000967c783b */ /* 0x001fee0000000200 */
[C---:B------:R-:W-:Y:S08]  /*5420*/  HMMA.16816.F32.BF16 R44, R128.reuse, R72, R44 ;  /* 0x00000048802c723c */ /* 0x040ff0000004182c */
[----:B------:R-:W-:Y:S01]  /*5430*/  HMMA.16816.F32.BF16 R120, R128, R68, R120 ;  /* 0x000000448078723c */ /* 0x000fe20000041878 */
[----:B------:R-:W0:Y:S07]  /*5440*/  LDSM.16.M88.4 R128, [R150+0x6400] ;  /* 0x006400009680783b */ /* 0x000e2e0000000200 */
[C---:B---3--:R-:W-:Y:S08]  /*5450*/  HMMA.16816.F32.BF16 R100, R80.reuse, R40, R100 ;  /* 0x000000285064723c */ /* 0x048ff00000041864 */
[C---:B------:R-:W-:Y:S08]  /*5460*/  HMMA.16816.F32.BF16 R84, R80.reuse, R76, R84 ;  /* 0x0000004c5054723c */ /* 0x040ff00000041854 */
[C---:B------:R-:W-:Y:S08]  /*5470*/  HMMA.16816.F32.BF16 R88, R80.reuse, R72, R88 ;  /* 0x000000485058723c */ /* 0x040ff00000041858 */
[----:B------:R-:W-:Y:S01]  /*5480*/  HMMA.16816.F32.BF16 R108, R80, R68, R108 ;  /* 0x00000044506c723c */ /* 0x000fe2000004186c */
[----:B------:R-:W3:Y:S01]  /*5490*/  LDSM.16.M88.4 R80, [R150+0x6c00] ;  /* 0x006c00009650783b */ /* 0x000ee20000000200 */
[----:B----4-:R-:W-:-:S02]  /*54a0*/  FMUL R112, R148, R112 ;  /* 0x0000007094707220 */ /* 0x010fc40000400000 */
[C---:B------:R-:W-:Y:S02]  /*54b0*/  FMUL R113, R148.reuse, R113 ;  /* 0x0000007194717220 */ /* 0x040fe40000400000 */
[C---:B-----5:R-:W-:Y:S02]  /*54c0*/  FMUL R114, R149.reuse, R114 ;  /* 0x0000007295727220 */ /* 0x060fe40000400000 */
[C---:B------:R-:W-:Y:S02]  /*54d0*/  FMUL R115, R149.reuse, R115 ;  /* 0x0000007395737220 */ /* 0x040fe40000400000 */
[C---:B------:R-:W-:Y:S02]  /*54e0*/  FMUL R116, R148.reuse, R116 ;  /* 0x0000007494747220 */ /* 0x040fe40000400000 */
[----:B------:R-:W-:Y:S02]  /*54f0*/  FMUL R117, R148, R117 ;  /* 0x0000007594757220 */ /* 0x000fe40000400000 */
[----:B------:R-:W-:-:S02]  /*5500*/  FMUL R118, R149, R118 ;  /* 0x0000007695767220 */ /* 0x000fc40000400000 */
[C---:B------:R-:W-:Y:S02]  /*5510*/  FMUL R119, R149.reuse, R119 ;  /* 0x0000007795777220 */ /* 0x040fe40000400000 */
[C---:B------:R-:W-:Y:S02]  /*5520*/  FMUL R92, R148.reuse, R92 ;  /* 0x0000005c945c7220 */ /* 0x040fe40000400000 */
[C---:B------:R-:W-:Y:S02]  /*5530*/  FMUL R93, R148.reuse, R93 ;  /* 0x0000005d945d7220 */ /* 0x040fe40000400000 */
[C---:B------:R-:W-:Y:S02]  /*5540*/  FMUL R94, R149.reuse, R94 ;  /* 0x0000005e955e7220 */ /* 0x040fe40000400000 */
[----:B------:R-:W-:Y:S02]  /*5550*/  FMUL R95, R149, R95 ;  /* 0x0000005f955f7220 */ /* 0x000fe40000400000 */
[----:B------:R-:W-:-:S02]  /*5560*/  FMUL R96, R148, R96 ;  /* 0x0000006094607220 */ /* 0x000fc40000400000 */
[----:B------:R-:W-:Y:S02]  /*5570*/  FMUL R97, R148, R97 ;  /* 0x0000006194617220 */ /* 0x000fe40000400000 */
[C---:B------:R-:W-:Y:S02]  /*5580*/  FMUL R98, R149.reuse, R98 ;  /* 0x0000006295627220 */ /* 0x040fe40000400000 */
[----:B------:R-:W-:Y:S01]  /*5590*/  FMUL R99, R149, R99 ;  /* 0x0000006395637220 */ /* 0x000fe20000400000 */
[C---:B-1----:R-:W-:Y:S08]  /*55a0*/  HMMA.16816.F32.BF16 R112, R132.reuse, R40, R112 ;  /* 0x000000288470723c */ /* 0x042ff00000041870 */
[C---:B------:R-:W-:Y:S08]  /*55b0*/  HMMA.16816.F32.BF16 R116, R132.reuse, R76, R116 ;  /* 0x0000004c8474723c */ /* 0x040ff00000041874 */
[C---:B------:R-:W-:Y:S08]  /*55c0*/  HMMA.16816.F32.BF16 R92, R132.reuse, R72, R92 ;  /* 0x00000048845c723c */ /* 0x040ff0000004185c */
[----:B------:R-:W-:Y:S01]  /*55d0*/  HMMA.16816.F32.BF16 R96, R132, R68, R96 ;  /* 0x000000448460723c */ /* 0x000fe20000041860 */
[----:B------:R-:W-:-:S04]  /*55e0*/  IADD3 R0, R0, 0x20, RZ ;  /* 0x0000002000007810 */ /* 0x000fc80007ffe0ff */
[----:B------:R-:W-:Y:S02]  /*55f0*/  ISETP.GE.AND P1, PT, R0, c[0x0][0x1d0], PT ;  /* 0x0000740000007a0c */ /* 0x000fe40003f26270 */
[----:B------:R-:W-:Y:S01]  /*5600*/  MOV R40, 0x20 ;  /* 0x0000002000287802 */ /* 0x000fe20000000f00 */
[----:B--2---:R-:W-:Y:S01]  /*5610*/  HMMA.16816.F32.BF16 R52, R136, R42, R52 ;  /* 0x0000002a8834723c */ /* 0x004fe20000041834 */
[----:B------:R-:W-:Y:S01]  /*5620*/  FFMA R143, R149, R143, R18 ;  /* 0x0000008f958f7223 */ /* 0x000fe20000000012 */
[----:B------:R-:W-:Y:S01]  /*5630*/  MOV R134, R11 ;  /* 0x0000000b00867202 */ /* 0x000fe20000000f00 */
[----:B------:R-:W-:Y:S01]  /*5640*/  FFMA R19, R145, R19, R147 ;  /* 0x0000001391137223 */ /* 0x000fe20000000093 */
[----:B------:R-:W-:Y:S01]  /*5650*/  MOV R132, R13 ;  /* 0x0000000d00847202 */ /* 0x000fe20000000f00 */
[----:B------:R-:W-:-:S03]  /*5660*/  IMAD R3, R40, c[0x0][0x1b4], R3 ;  /* 0x00006d0028037a24 */ /* 0x000fc600078e0203 */
[----:B------:R-:W-:Y:S01]  /*5670*/  HMMA.16816.F32.BF16 R48, R136, R78, R48 ;  /* 0x0000004e8830723c */ /* 0x000fe20000041830 */
[----:B------:R-:W-:Y:S01]  /*5680*/  IMAD R2, R40, c[0x0][0x1a4], R2 ;  /* 0x0000690028027a24 */ /* 0x000fe200078e0202 */
[----:B------:R-:W-:Y:S01]  /*5690*/  MOV R40, R9 ;  /* 0x0000000900287202 */ /* 0x000fe20000000f00 */
[----:B------:R-:W-:Y:S02]  /*56a0*/  FFMA R144, R148, R144, R146 ;  /* 0x0000009094907223 */ /* 0x000fe40000000092 */
[----:B------:R-:W-:-:S03]  /*56b0*/  IMAD.MOV.U32 R41, RZ, RZ, R8 ;  /* 0x000000ffff297224 */ /* 0x000fc600078e0008 */
[----:B------:R-:W-:Y:S01]  /*56c0*/  HMMA.16816.F32.BF16 R44, R136, R74, R44 ;  /* 0x0000004a882c723c */ /* 0x000fe2000004182c */
[----:B------:R-:W-:Y:S02]  /*56d0*/  IMAD.MOV.U32 R18, RZ, RZ, R10 ;  /* 0x000000ffff127224 */ /* 0x000fe400078e000a */
[----:B------:R-:W-:-:S05]  /*56e0*/  IMAD.MOV.U32 R133, RZ, RZ, R12 ;  /* 0x000000ffff857224 */ /* 0x000fca00078e000c */
[----:B------:R-:W-:Y:S08]  /*56f0*/  HMMA.16816.F32.BF16 R120, R136, R70, R120 ;  /* 0x000000468878723c */ /* 0x000ff00000041878 */
[C---:B0-----:R-:W-:Y:S08]  /*5700*/  HMMA.16816.F32.BF16 R104, R128.reuse, R42, R104 ;  /* 0x0000002a8068723c */ /* 0x041ff00000041868 */
[C---:B------:R-:W-:Y:S08]  /*5710*/  HMMA.16816.F32.BF16 R56, R128.reuse, R78, R56 ;  /* 0x0000004e8038723c */ /* 0x040ff00000041838 */
[C---:B------:R-:W-:Y:S08]  /*5720*/  HMMA.16816.F32.BF16 R60, R128.reuse, R74, R60 ;  /* 0x0000004a803c723c */ /* 0x040ff0000004183c */
[----:B------:R-:W-:Y:S08]  /*5730*/  HMMA.16816.F32.BF16 R64, R128, R70, R64 ;  /* 0x000000468040723c */ /* 0x000ff00000041840 */
[C---:B------:R-:W-:Y:S08]  /*5740*/  HMMA.16816.F32.BF16 R100, R124.reuse, R42, R100 ;  /* 0x0000002a7c64723c */ /* 0x040ff00000041864 */
[C---:B------:R-:W-:Y:S08]  /*5750*/  HMMA.16816.F32.BF16 R84, R124.reuse, R78, R84 ;  /* 0x0000004e7c54723c */ /* 0x040ff00000041854 */
[C---:B------:R-:W-:Y:S08]  /*5760*/  HMMA.16816.F32.BF16 R88, R124.reuse, R74, R88 ;  /* 0x0000004a7c58723c */ /* 0x040ff00000041858 */
[----:B------:R-:W-:Y:S08]  /*5770*/  HMMA.16816.F32.BF16 R108, R124, R70, R108 ;  /* 0x000000467c6c723c */ /* 0x000ff0000004186c */
[C---:B---3--:R-:W-:Y:S08]  /*5780*/  HMMA.16816.F32.BF16 R112, R80.reuse, R42, R112 ;  /* 0x0000002a5070723c */ /* 0x048ff00000041870 */
[----:B------:R-:W-:Y:S01]  /*5790*/  HMMA.16816.F32.BF16 R116, R80, R78, R116 ;  /* 0x0000004e5074723c */ /* 0x000fe20000041874 */
[----:B------:R-:W-:Y:S01]  /*57a0*/  IMAD.MOV.U32 R43, RZ, RZ, R6 ;  /* 0x000000ffff2b7224 */ /* 0x000fe200078e0006 */
[----:B------:R-:W-:-:S06]  /*57b0*/  MOV R42, R7 ;  /* 0x00000007002a7202 */ /* 0x000fcc0000000f00 */
[C---:B------:R-:W-:Y:S08]  /*57c0*/  HMMA.16816.F32.BF16 R92, R80.reuse, R74, R92 ;  /* 0x0000004a505c723c */ /* 0x040ff0000004185c */
[----:B------:R-:W-:Y:S01]  /*57d0*/  HMMA.16816.F32.BF16 R96, R80, R70, R96 ;  /* 0x000000465060723c */ /* 0x000fe20000041860 */
[----:B------:R-:W-:Y:S01]  /*57e0*/  @P1 CALL.REL.NOINC `(.L_x_0) ;  /* 0x0000001000001944 */ /* 0x000fe20003c00000 */
[----:B------:R-:W-:Y:S06]  /*57f0*/  BRA `(.L_x_1) ;  /* 0xffffd5b000007947 */ /* 0x000fec000383ffff */
.L_x_0:
[----:B------:R-:W2:Y:S04]  /*5800*/  LDL R247, [R1+0x68] ;  /* 0x0000680001f77983 */ /* 0x000ea80000100800 */
[----:B------:R-:W0:Y:S01]  /*5810*/  S2R R246, SR_CTAID.Y ;  /* 0x0000000000f67919 */ /* 0x000e220000002600 */
[----:B------:R-:W-:-:S02]  /*5820*/  MOV R158, R143 ;  /* 0x0000008f009e7202 */ /* 0x000fc40000000f00 */
[----:B------:R-:W-:Y:S01]  /*5830*/  MOV R198, R14 ;  /* 0x0000000e00c67202 */ /* 0x000fe20000000f00 */
[----:B------:R-:W-:Y:S01]  /*5840*/  IMAD.MOV.U32 R196, RZ, RZ, R5 ;  /* 0x000000ffffc47224 */ /* 0x000fe200078e0005 */
[----:B------:R-:W-:Y:S01]  /*5850*/  FSETP.GT.AND P6, PT, |R158|, 8.50705917302346158658e+37, PT ;  /* 0x7e8000009e00780b */ /* 0x000fe20003fc4200 */
[----:B------:R-:W-:Y:S02]  /*5860*/  IMAD.MOV.U32 R200, RZ, RZ, R15 ;  /* 0x000000ffffc87224 */ /* 0x000fe400078e000f */
[----:B------:R-:W-:Y:S02]  /*5870*/  FMUL R5, R198, 8388608 ;  /* 0x4b000000c6057820 */ /* 0x000fe40000400000 */
[----:B0-----:R-:W-:-:S04]  /*5880*/  IMAD R0, R246, c[0x0][0x1c0], RZ ;  /* 0x00007000f6007a24 */ /* 0x001fc800078e02ff */
[C---:B------:R-:W-:Y:S02]  /*5890*/  IMAD.SHL.U32 R164, R0.reuse, 0x2, RZ ;  /* 0x0000000200a47824 */ /* 0x040fe400078e00ff */
[----:B------:R-:W-:Y:S01]  /*58a0*/  IMAD.HI R0, R0, 0x2, RZ ;  /* 0x0000000200007827 */ /* 0x000fe200078e02ff */
[----:B------:R-:W-:-:S03]  /*58b0*/  FSETP.GEU.AND P5, PT, R200, 1.175494350822287508e-38, PT ;  /* 0x00800000c800780b */ /* 0x000fc60003fae000 */
[----:B------:R-:W-:Y:S01]  /*58c0*/  FMUL R15, R200, 8388608 ;  /* 0x4b000000c80f7820 */ /* 0x000fe20000400000 */
[----:B------:R-:W-:Y:S01]  /*58d0*/  MOV R183, R115 ;  /* 0x0000007300b77202 */ /* 0x000fe20000000f00 */
[----:B------:R-:W-:Y:S01]  /*58e0*/  FMUL R203, R158, 8388608 ;  /* 0x4b0000009ecb7820 */ /* 0x000fe20000400000 */
[----:B------:R-:W-:Y:S01]  /*58f0*/  MOV R187, R119 ;  /* 0x0000007700bb7202 */ /* 0x000fe20000000f00 */
[----:B------:R-:W-:Y:S01]  /*5900*/  IMAD.MOV.U32 R182, RZ, RZ, R114 ;  /* 0x000000ffffb67224 */ /* 0x000fe200078e0072 */
[----:B------:R-:W-:Y:S01]  /*5910*/  MOV R220, R98 ;  /* 0x0000006200dc7202 */ /* 0x000fe20000000f00 */
[----:B------:R-:W-:Y:S02]  /*5920*/  IMAD.MOV.U32 R186, RZ, RZ, R118 ;  /* 0x000000ffffba7224 */ /* 0x000fe400078e0076 */
[----:B------:R-:W-:Y:S02]  /*5930*/  IMAD.MOV.U32 R202, RZ, RZ, R94 ;  /* 0x000000ffffca7224 */ /* 0x000fe400078e005e */
[----:B------:R-:W-:-:S02]  /*5940*/  IMAD.MOV.U32 R219, RZ, RZ, R99 ;  /* 0x000000ffffdb7224 */ /* 0x000fc400078e0063 */
[----:B------:R-:W-:Y:S01]  /*5950*/  IMAD.MOV.U32 R229, RZ, RZ, R144 ;  /* 0x000000ffffe57224 */ /* 0x000fe200078e0090 */
[----:B------:R-:W-:Y:S02]  /*5960*/  FSEL R206, R15, R200, !P5 ;  /* 0x000000c80fce7208 */ /* 0x000fe40006800000 */
[----:B------:R-:W-:Y:S01]  /*5970*/  FSEL R213, RZ, -23, P5 ;  /* 0xc1b80000ffd57808 */ /* 0x000fe20002800000 */
[----:B------:R-:W-:Y:S01]  /*5980*/  @P6 FMUL R219, R219, 0.25 ;  /* 0x3e800000dbdb6820 */ /* 0x000fe20000400000 */
[----:B------:R-:W-:Y:S01]  /*5990*/  FSETP.GEU.AND P5, PT, |R158|, 1.175494350822287508e-38, PT ;  /* 0x008000009e00780b */ /* 0x000fe20003fae200 */
[----:B------:R-:W-:Y:S02]  /*59a0*/  @P6 FMUL R220, R220, 0.25 ;  /* 0x3e800000dcdc6820 */ /* 0x000fe40000400000 */
[----:B------:R-:W-:Y:S02]  /*59b0*/  @P6 FMUL R95, R95, 0.25 ;  /* 0x3e8000005f5f6820 */ /* 0x000fe40000400000 */
[----:B------:R-:W-:-:S02]  /*59c0*/  @P6 FMUL R202, R202, 0.25 ;  /* 0x3e800000caca6820 */ /* 0x000fc40000400000 */
[----:B------:R-:W-:Y:S02]  /*59d0*/  @P6 FMUL R187, R187, 0.25 ;  /* 0x3e800000bbbb6820 */ /* 0x000fe40000400000 */
[----:B------:R-:W-:Y:S02]  /*59e0*/  @P6 FMUL R186, R186, 0.25 ;  /* 0x3e800000baba6820 */ /* 0x000fe40000400000 */
[----:B------:R-:W-:Y:S02]  /*59f0*/  @P6 FMUL R183, R183, 0.25 ;  /* 0x3e800000b7b76820 */ /* 0x000fe40000400000 */
[----:B------:R-:W-:Y:S01]  /*5a00*/  @P6 FMUL R182, R182, 0.25 ;  /* 0x3e800000b6b66820 */ /* 0x000fe20000400000 */
[C---:B------:R-:W-:Y:S01]  /*5a10*/  FSETP.GEU.AND P2, PT, R196.reuse, 1.175494350822287508e-38, PT ;  /* 0x00800000c400780b */ /* 0x040fe20003f4e000 */
[----:B------:R-:W-:Y:S01]  /*5a20*/  FMUL R209, R196, 8388608 ;  /* 0x4b000000c4d17820 */ /* 0x000fe20000400000 */
[----:B------:R-:W-:Y:S01]  /*5a30*/  MOV R181, R113 ;  /* 0x0000007100b57202 */ /* 0x000fe20000000f00 */
[----:B------:R-:W-:Y:S01]  /*5a40*/  FMUL R204, R229, 8388608 ;  /* 0x4b000000e5cc7820 */ /* 0x000fe20000400000 */
[----:B------:R-:W-:-:S02]  /*5a50*/  FSEL R215, RZ, -23, P2 ;  /* 0xc1b80000ffd77808 */ /* 0x000fc40001000000 */
[----:B------:R-:W-:Y:S01]  /*5a60*/  FSEL R209, R209, R196, !P2 ;  /* 0x000000c4d1d17208 */ /* 0x000fe20005000000 */
[----:B------:R-:W-:Y:S01]  /*5a70*/  IMAD.MOV.U32 R180, RZ, RZ, R112 ;  /* 0x000000ffffb47224 */ /* 0x000fe200078e0070 */
[----:B------:R-:W-:Y:S01]  /*5a80*/  MOV R185, R117 ;  /* 0x0000007500b97202 */ /* 0x000fe20000000f00 */
[----:B------:R-:W-:Y:S01]  /*5a90*/  IMAD.MOV.U32 R184, RZ, RZ, R116 ;  /* 0x000000ffffb87224 */ /* 0x000fe200078e0074 */
[----:B------:R-:W-:Y:S01]  /*5aa0*/  MOV R189, R93 ;  /* 0x0000005d00bd7202 */ /* 0x000fe20000000f00 */
[----:B------:R-:W-:Y:S01]  /*5ab0*/  IMAD.MOV.U32 R188, RZ, RZ, R92 ;  /* 0x000000ffffbc7224 */ /* 0x000fe200078e005c */
[----:B------:R-:W-:Y:S01]  /*5ac0*/  MOV R94, R96 ;  /* 0x00000060005e7202 */ /* 0x000fe20000000f00 */
[----:B------:R-:W-:Y:S01]  /*5ad0*/  IMAD.MOV.U32 R190, RZ, RZ, R97 ;  /* 0x000000ffffbe7224 */ /* 0x000fe200078e0061 */
[----:B------:R-:W-:Y:S01]  /*5ae0*/  FSETP.GEU.AND P2, PT, R229, 1.175494350822287508e-38, PT ;  /* 0x00800000e500780b */ /* 0x000fe20003f4e000 */
[----:B------:R-:W-:Y:S01]  /*5af0*/  @!P5 FMUL R219, R219, 16777216 ;  /* 0x4b800000dbdbd820 */ /* 0x000fe20000400000 */
[----:B------:R-:W-:Y:S01]  /*5b00*/  MOV R225, R19 ;  /* 0x0000001300e17202 */ /* 0x000fe20000000f00 */
[----:B------:R-:W-:Y:S01]  /*5b10*/  @!P5 FMUL R220, R220, 16777216 ;  /* 0x4b800000dcdcd820 */ /* 0x000fe20000400000 */
[----:B------:R-:W-:Y:S01]  /*5b20*/  FSEL R204, R204, R229, !P2 ;  /* 0x000000e5cccc7208 */ /* 0x000fe20005000000 */
[----:B------:R-:W-:-:S02]  /*5b30*/  @!P5 FMUL R95, R95, 16777216 ;  /* 0x4b8000005f5fd820 */ /* 0x000fc40000400000 */
[----:B------:R-:W-:Y:S02]  /*5b40*/  @!P5 FMUL R202, R202, 16777216 ;  /* 0x4b800000cacad820 */ /* 0x000fe40000400000 */
[----:B------:R-:W-:Y:S02]  /*5b50*/  @!P5 FMUL R187, R187, 16777216 ;  /* 0x4b800000bbbbd820 */ /* 0x000fe40000400000 */
[----:B------:R-:W-:Y:S02]  /*5b60*/  @!P5 FMUL R186, R186, 16777216 ;  /* 0x4b800000babad820 */ /* 0x000fe40000400000 */
[----:B------:R-:W-:Y:S02]  /*5b70*/  @!P5 FMUL R183, R183, 16777216 ;  /* 0x4b800000b7b7d820 */ /* 0x000fe40000400000 */
[----:B------:R-:W-:Y:S01]  /*5b80*/  @!P5 FMUL R182, R182, 16777216 ;  /* 0x4b800000b6b6d820 */ /* 0x000fe20000400000 */
[----:B------:R-:W0:Y:S01]  /*5b90*/  S2R R68, SR_TID.X ;  /* 0x0000000000447919 */ /* 0x000e220000002100 */
[C---:B------:R-:W-:Y:S01]  /*5ba0*/  FMUL R4, R225.reuse, 8388608 ;  /* 0x4b000000e1047820 */ /* 0x040fe20000400000 */
[----:B------:R-:W-:Y:S01]  /*5bb0*/  MOV R168, R103 ;  /* 0x0000006700a87202 */ /* 0x000fe20000000f00 */
        /* <DEDUP_REMOVED lines=8> */
[----:B------:R-:W-:-:S03]  /*5c40*/  IMAD.MOV.U32 R222, RZ, RZ, R17 ;  /* 0x000000ffffde7224 */ /* 0x000fc600078e0011 */
[----:B------:R-:W-:Y:S01]  /*5c50*/  FSEL R205, R4, R225, !P3 ;  /* 0x000000e104cd7208 */ /* 0x000fe20005800000 */
[C---:B------:R-:W-:Y:S01]  /*5c60*/  FMUL R207, R222.reuse, 8388608 ;  /* 0x4b000000decf7820 */ /* 0x040fe20000400000 */
[----:B------:R-:W-:Y:S01]  /*5c70*/  MOV R169, R85 ;  /* 0x0000005500a97202 */ /* 0x000fe20000000f00 */
[----:B------:R-:W-:Y:S01]  /*5c80*/  IMAD.MOV.U32 R167, RZ, RZ, R84 ;  /* 0x000000ffffa77224 */ /* 0x000fe200078e0054 */
[----:B------:R-:W-:Y:S01]  /*5c90*/  MOV R173, R89 ;  /* 0x0000005900ad7202 */ /* 0x000fe20000000f00 */
[----:B------:R-:W-:Y:S01]  /*5ca0*/  IMAD.MOV.U32 R171, RZ, RZ, R88 ;  /* 0x000000ffffab7224 */ /* 0x000fe200078e0058 */
[----:B------:R-:W-:Y:S01]  /*5cb0*/  MOV R177, R109 ;  /* 0x0000006d00b17202 */ /* 0x000fe20000000f00 */
[----:B------:R-:W-:Y:S01]  /*5cc0*/  IMAD.MOV.U32 R175, RZ, RZ, R108 ;  /* 0x000000ffffaf7224 */ /* 0x000fe200078e006c */
[----:B------:R-:W-:Y:S02]  /*5cd0*/  FSETP.GEU.AND P4, PT, R222, 1.175494350822287508e-38, PT ;  /* 0x00800000de00780b */ /* 0x000fe40003f8e000 */
[----:B------:R-:W-:-:S02]  /*5ce0*/  MOV R223, R16 ;  /* 0x0000001000df7202 */ /* 0x000fc40000000f00 */
[----:B------:R-:W-:Y:S02]  /*5cf0*/  FSEL R207, R207, R222, !P4 ;  /* 0x000000decfcf7208 */ /* 0x000fe40006000000 */
[----:B0-----:R-:W-:Y:S01]  /*5d00*/  SHF.R.U32.HI R68, RZ, 0x6, R68 ;  /* 0x00000006ff447819 */ /* 0x001fe20000011644 */
[----:B------:R-:W-:-:S03]  /*5d10*/  FMUL R208, R223, 8388608 ;  /* 0x4b000000dfd07820 */ /* 0x000fc60000400000 */
[----:B------:R-:W-:Y:S01]  /*5d20*/  SGXT.U32 R68, R68, 0x1 ;  /* 0x000000014444781a */ /* 0x000fe20000000000 */
[----:B------:R-:W-:Y:S01]  /*5d30*/  IMAD.MOV.U32 R191, RZ, RZ, R106 ;  /* 0x000000ffffbf7224 */ /* 0x000fe200078e006a */
[----:B------:R-:W-:Y:S01]  /*5d40*/  MOV R192, R107 ;  /* 0x0000006b00c07202 */ /* 0x000fe20000000f00 */
[----:B------:R-:W-:Y:S01]  /*5d50*/  IMAD.MOV.U32 R193, RZ, RZ, R58 ;  /* 0x000000ffffc17224 */ /* 0x000fe200078e003a */
[----:B------:R-:W-:Y:S01]  /*5d60*/  MOV R194, R59 ;  /* 0x0000003b00c27202 */ /* 0x000fe20000000f00 */
[----:B------:R-:W-:Y:S01]  /*5d70*/  IMAD.MOV.U32 R195, RZ, RZ, R62 ;  /* 0x000000ffffc37224 */ /* 0x000fe200078e003e */
[----:B------:R-:W-:Y:S01]  /*5d80*/  MOV R197, R63 ;  /* 0x0000003f00c57202 */ /* 0x000fe20000000f00 */
[----:B------:R-:W-:Y:S01]  /*5d90*/  IMAD.MOV.U32 R199, RZ, RZ, R66 ;  /* 0x000000ffffc77224 */ /* 0x000fe200078e0042 */
[----:B------:R-:W-:Y:S02]  /*5da0*/  MOV R201, R67 ;  /* 0x0000004300c97202 */ /* 0x000fe40000000f00 */
[----:B------:R-:W-:Y:S01]  /*5db0*/  MOV R163, c[0x0][0x1c8] ;  /* 0x0000720000a37a02 */ /* 0x000fe20000000f00 */
[----:B--2---:R-:W-:-:S05]  /*5dc0*/  IMAD R2, R247, c[0x0][0x1c4], RZ ;  /* 0x00007100f7027a24 */ /* 0x004fca00078e02ff */
[C---:B------:R-:W-:Y:S01]  /*5dd0*/  SHF.L.U32 R3, R2.reuse, 0x1, RZ ;  /* 0x0000000102037819 */ /* 0x040fe200000006ff */
[----:B------:R-:W-:Y:S01]  /*5de0*/  IMAD.HI R21, R2, 0x2, RZ ;  /* 0x0000000202157827 */ /* 0x000fe200078e02ff */
[----:B------:R-:W-:Y:S02]  /*5df0*/  BAR.SYNC.DEFER_BLOCKING 0x0 ;  /* 0x0000000000007b1d */ /* 0x000fe40000010000 */
[----:B------:R-:W-:-:S04]  /*5e00*/  IADD3 R164, P0, P1, R3, c[0x0][0x178], R164 ;  /* 0x00005e0003a47a10 */ /* 0x000fc8000791e0a4 */
[----:B------:R-:W-:Y:S02]  /*5e10*/  IADD3.X R0, R21, c[0x0][0x17c], R0, P0, P1 ;  /* 0x00005f0015007a10 */ /* 0x000fe400007e2400 */
[----:B------:R-:W-:-:S04]  /*5e20*/  FSETP.GEU.AND P1, PT, R198, 1.175494350822287508e-38, PT ;  /* 0x00800000c600780b */ /* 0x000fc80003f2e000 */
[----:B------:R-:W-:Y:S02]  /*5e30*/  FSEL R210, R5, R198, !P1 ;  /* 0x000000c605d27208 */ /* 0x000fe40004800000 */
[----:B------:R-:W-:Y:S02]  /*5e40*/  FSEL R214, RZ, -23, P1 ;  /* 0xc1b80000ffd67808 */ /* 0x000fe40000800000 */
[----:B------:R-:W-:-:S04]  /*5e50*/  FSETP.GEU.AND P1, PT, R158, 1.175494350822287508e-38, PT ;  /* 0x008000009e00780b */ /* 0x000fc80003f2e000 */
[----:B------:R-:W-:Y:S01]  /*5e60*/  FSEL R203, R203, R158, !P1 ;  /* 0x0000009ecbcb7208 */ /* 0x000fe20004800000 */
[----:B------:R-:W-:Y:S01]  /*5e70*/  @P6 FMUL R158, R158, 0.25 ;  /* 0x3e8000009e9e6820 */ /* 0x000fe20000400000 */
[----:B------:R-:W-:-:S03]  /*5e80*/  FSETP.GT.AND P6, PT, |R229|, 8.50705917302346158658e+37, PT ;  /* 0x7e800000e500780b */ /* 0x000fc60003fc4200 */
[----:B------:R-:W-:Y:S01]  /*5e90*/  @!P5 FMUL R158, R158, 16777216 ;  /* 0x4b8000009e9ed820 */ /* 0x000fe20000400000 */
[----:B------:R-:W-:-:S09]  /*5ea0*/  FSETP.GEU.AND P5, PT, |R229|, 1.175494350822287508e-38, PT ;  /* 0x00800000e500780b */ /* 0x000fd20003fae200 */
[----:B------:R-:W-:Y:S02]  /*5eb0*/  @P6 FMUL R190, R190, 0.25 ;  /* 0x3e800000bebe6820 */ /* 0x000fe40000400000 */
[----:B------:R-:W-:Y:S02]  /*5ec0*/  @P6 FMUL R94, R94, 0.25 ;  /* 0x3e8000005e5e6820 */ /* 0x000fe40000400000 */
[----:B------:R-:W-:Y:S02]  /*5ed0*/  @P6 FMUL R189, R189, 0.25 ;  /* 0x3e800000bdbd6820 */ /* 0x000fe40000400000 */
[----:B------:R-:W-:Y:S02]  /*5ee0*/  @P6 FMUL R188, R188, 0.25 ;  /* 0x3e800000bcbc6820 */ /* 0x000fe40000400000 */
[----:B------:R-:W-:Y:S02]  /*5ef0*/  @P6 FMUL R185, R185, 0.25 ;  /* 0x3e800000b9b96820 */ /* 0x000fe40000400000 */
[----:B------:R-:W-:-:S02]  /*5f00*/  @P6 FMUL R184, R184, 0.25 ;  /* 0x3e800000b8b86820 */ /* 0x000fc40000400000 */
[----:B------:R-:W-:Y:S02]  /*5f10*/  @P6 FMUL R181, R181, 0.25 ;  /* 0x3e800000b5b56820 */ /* 0x000fe40000400000 */
[----:B------:R-:W-:Y:S02]  /*5f20*/  @P6 FMUL R229, R229, 0.25 ;  /* 0x3e800000e5e56820 */ /* 0x000fe40000400000 */
[----:B------:R-:W-:Y:S01]  /*5f30*/  @P6 FMUL R180, R180, 0.25 ;  /* 0x3e800000b4b46820 */ /* 0x000fe20000400000 */
[----:B------:R-:W-:Y:S01]  /*5f40*/  FSETP.GT.AND P6, PT, |R225|, 8.50705917302346158658e+37, PT ;  /* 0x7e800000e100780b */ /* 0x000fe20003fc4200 */
[----:B------:R-:W-:Y:S02]  /*5f50*/  @!P5 FMUL R190, R190, 16777216 ;  /* 0x4b800000bebed820 */ /* 0x000fe40000400000 */
[----:B------:R-:W-:Y:S02]  /*5f60*/  @!P5 FMUL R94, R94, 16777216 ;  /* 0x4b8000005e5ed820 */ /* 0x000fe40000400000 */
[----:B------:R-:W-:-:S02]  /*5f70*/  @!P5 FMUL R189, R189, 16777216 ;  /* 0x4b800000bdbdd820 */ /* 0x000fc40000400000 */
[----:B------:R-:W-:Y:S02]  /*5f80*/  @!P5 FMUL R188, R188, 16777216 ;  /* 0x4b800000bcbcd820 */ /* 0x000fe40000400000 */
[----:B------:R-:W-:Y:S02]  /*5f90*/  @!P5 FMUL R185, R185, 16777216 ;  /* 0x4b800000b9b9d820 */ /* 0x000fe40000400000 */
[----:B------:R-:W-:Y:S02]  /*5fa0*/  @!P5 FMUL R184, R184, 16777216 ;  /* 0x4b800000b8b8d820 */ /* 0x000fe40000400000 */
[----:B------:R-:W-:Y:S02]  /*5fb0*/  @!P5 FMUL R181, R181, 16777216 ;  /* 0x4b800000b5b5d820 */ /* 0x000fe40000400000 */
[----:B------:R-:W-:Y:S02]  /*5fc0*/  @!P5 FMUL R229, R229, 16777216 ;  /* 0x4b800000e5e5d820 */ /* 0x000fe40000400000 */
[----:B------:R-:W-:Y:S01]  /*5fd0*/  @!P5 FMUL R180, R180, 16777216 ;  /* 0x4b800000b4b4d820 */ /* 0x000fe20000400000 */
[----:B------:R-:W-:Y:S01]  /*5fe0*/  FSETP.GEU.AND P5, PT, |R225|, 1.175494350822287508e-38, PT ;  /* 0x00800000e100780b */ /* 0x000fe20003fae200 */
[----:B------:R-:W-:-:S02]  /*5ff0*/  @P6 FMUL R179, R179, 0.25 ;  /* 0x3e800000b3b36820 */ /* 0x000fc40000400000 */
[----:B------:R-:W-:Y:S02]  /*6000*/  @P6 FMUL R178, R178, 0.25 ;  /* 0x3e800000b2b26820 */ /* 0x000fe40000400000 */
[----:B------:R-:W-:Y:S02]  /*6010*/  @P6 FMUL R176, R176, 0.25 ;  /* 0x3e800000b0b06820 */ /* 0x000fe40000400000 */
[----:B------:R-:W-:Y:S02]  /*6020*/  @P6 FMUL R174, R174, 0.25 ;  /* 0x3e800000aeae6820 */ /* 0x000fe40000400000 */
[----:B------:R-:W-:Y:S02]  /*6030*/  @P6 FMUL R172, R172, 0.25 ;  /* 0x3e800000acac6820 */ /* 0x000fe40000400000 */
[----:B------:R-:W-:Y:S02]  /*6040*/  @P6 FMUL R170, R170, 0.25 ;  /* 0x3e800000aaaa6820 */ /* 0x000fe40000400000 */
[----:B------:R-:W-:-:S02]  /*6050*/  @P6 FMUL R168, R168, 0.25 ;  /* 0x3e800000a8a86820 */ /* 0x000fc40000400000 */
[----:B------:R-:W-:Y:S02]  /*6060*/  @P6 FMUL R225, R225, 0.25 ;  /* 0x3e800000e1e16820 */ /* 0x000fe40000400000 */
[----:B------:R-:W-:Y:S01]  /*6070*/  @P6 FMUL R166, R166, 0.25 ;  /* 0x3e800000a6a66820 */ /* 0x000fe20000400000 */
[----:B------:R-:W-:Y:S01]  /*6080*/  FSETP.GT.AND P6, PT, |R222|, 8.50705917302346158658e+37, PT ;  /* 0x7e800000de00780b */ /* 0x000fe20003fc4200 */
[----:B------:R-:W-:Y:S01]  /*6090*/  IMAD.MOV.U32 R2, RZ, RZ, R100 ;  /* 0x000000ffff027224 */ /* 0x000fe200078e0064 */
[----:B------:R-:W-:Y:S01]  /*60a0*/  MOV R3, R101 ;  /* 0x0000006500037202 */ /* 0x000fe20000000f00 */
        /* <DEDUP_REMOVED lines=19> */
[C---:B------:R-:W-:Y:S01]  /*61e0*/  FSETP.GT.AND P6, PT, |R223|.reuse, 8.50705917302346158658e+37, PT ;  /* 0x7e800000df00780b */ /* 0x040fe20003fc4200 */
[----:B------:R-:W-:Y:S01]  /*61f0*/  IMAD R21, R68, c[0x0][0x1c8], RZ ;  /* 0x0000720044157a24 */ /* 0x000fe200078e02ff */
[----:B------:R-:W-:Y:S01]  /*6200*/  FSETP.GEU.AND P0, PT, R223, 1.175494350822287508e-38, PT ;  /* 0x00800000df00780b */ /* 0x000fe20003f0e000 */
[----:B------:R-:W-:Y:S02]  /*6210*/  @!P5 FMUL R177, R177, 16777216 ;  /* 0x4b800000b1b1d820 */ /* 0x000fe40000400000 */
[----:B------:R-:W-:Y:S01]  /*6220*/  @!P5 FMUL R175, R175, 16777216 ;  /* 0x4b800000afafd820 */ /* 0x000fe20000400000 */
[----:B------:R-:W-:Y:S01]  /*6230*/  FSEL R208, R208, R223, !P0 ;  /* 0x000000dfd0d07208 */ /* 0x000fe20004000000 */
        /* <DEDUP_REMOVED lines=17> */
[----:B------:R-:W-:Y:S01]  /*6350*/  LEA R4, P6, R21, R164, 0x1 ;  /* 0x000000a415047211 */ /* 0x000fe200078c08ff */
[----:B------:R-:W-:-:S03]  /*6360*/  IMAD R15, R163, 0x2, R21 ;  /* 0x00000002a30f7824 */ /* 0x000fc600078e0215 */
[----:B------:R-:W-:Y:S02]  /*6370*/  LEA.HI.X.SX32 R5, R21, R0, 0x1, P6 ;  /* 0x0000000015057211 */ /* 0x000fe400030f0eff */
[----:B------:R-:W-:Y:S02]  /*6380*/  LEA R14, P6, R15, R164, 0x1 ;  /* 0x000000a40f0e7211 */ /* 0x000fe400078c08ff */
[----:B------:R-:W-:Y:S02]  /*6390*/  LEA R17, R163, R15, 0x1 ;  /* 0x0000000fa3117211 */ /* 0x000fe400078e08ff */
[----:B------:R-:W-:Y:S02]  /*63a0*/  LEA.HI.X.SX32 R15, R15, R0, 0x1, P6 ;  /* 0x000000000f0f7211 */ /* 0x000fe400030f0eff */
        /* <DEDUP_REMOVED lines=137> */
[----:B------:R-:W-:Y:S01]  /*6c40*/  LEA.HI.X.SX32 R133, R133, R0, 0x1, P6 ;  /* 0x0000000085857211 */ /* 0x000fe200030f0eff */
[----:B------:R-:W0:Y:S01]  /*6c50*/  S2R R146, SR_TID.X ;  /* 0x0000000000927919 */ /* 0x000e220000002100 */
[----:B------:R-:W-:Y:S01]  /*6c60*/  LEA R134, P6, R135, R164, 0x1 ;  /* 0x000000a487867211 */ /* 0x000fe200078c08ff */
[----:B------:R-:W-:Y:S02]  /*6c70*/  IMAD R137, R163, 0x2, R135 ;  /* 0x00000002a3897824 */ /* 0x000fe400078e0287 */
[----:B------:R-:W1:Y:S01]  /*6c80*/  S2R R162, SR_TID.X ;  /* 0x0000000000a27919 */ /* 0x000e620000002100 */
[----:B------:R-:W-:-:S02]  /*6c90*/  LEA.HI.X.SX32 R135, R135, R0, 0x1, P6 ;  /* 0x0000000087877211 */ /* 0x000fc400030f0eff */
[----:B------:R-:W-:Y:S02]  /*6ca0*/  LEA R136, P6, R137, R164, 0x1 ;  /* 0x000000a489887211 */ /* 0x000fe400078c08ff */
[----:B------:R-:W-:Y:S02]  /*6cb0*/  LEA R139, R163, R137, 0x1 ;  /* 0x00000089a38b7211 */ /* 0x000fe400078e08ff */
[----:B------:R-:W-:Y:S02]  /*6cc0*/  LEA.HI.X.SX32 R137, R137, R0, 0x1, P6 ;  /* 0x0000000089897211 */ /* 0x000fe400030f0eff */
[----:B------:R-:W-:Y:S01]  /*6cd0*/  LEA R138, P6, R139, R164, 0x1 ;  /* 0x000000a48b8a7211 */ /* 0x000fe200078c08ff */
[----:B------:R-:W-:-:S03]  /*6ce0*/  IMAD R141, R163, 0x2, R139 ;  /* 0x00000002a38d7824 */ /* 0x000fc600078e028b */
[----:B------:R-:W-:Y:S02]  /*6cf0*/  LEA.HI.X.SX32 R139, R139, R0, 0x1, P6 ;  /* 0x000000008b8b7211 */ /* 0x000fe400030f0eff */
[----:B------:R-:W-:Y:S02]  /*6d00*/  LEA R140, P6, R141, R164, 0x1 ;  /* 0x000000a48d8c7211 */ /* 0x000fe400078c08ff */
[----:B------:R-:W-:Y:S01]  /*6d10*/  LEA R143, R163, R141, 0x1 ;  /* 0x0000008da38f7211 */ /* 0x000fe200078e08ff */
[----:B------:R-:W2:Y:S01]  /*6d20*/  S2R R155, SR_TID.X ;  /* 0x00000000009b7919 */ /* 0x000ea20000002100 */
[----:B------:R-:W-:Y:S02]  /*6d30*/  LEA.HI.X.SX32 R141, R141, R0, 0x1, P6 ;  /* 0x000000008d8d7211 */ /* 0x000fe400030f0eff */
[----:B------:R-:W-:Y:S01]  /*6d40*/  LEA R142, P6, R143, R164, 0x1 ;  /* 0x000000a48f8e7211 */ /* 0x000fe200078c08ff */
[----:B------:R-:W-:Y:S01]  /*6d50*/  IMAD R145, R163, 0x2, R143 ;  /* 0x00000002a3917824 */ /* 0x000fe200078e028f */
[----:B0-----:R-:W-:-:S02]  /*6d60*/  LOP3.LUT R146, R146, 0x7f, RZ, 0xc0, !PT ;  /* 0x0000007f92927812 */ /* 0x001fc400078ec0ff */
[----:B------:R-:W-:Y:S02]  /*6d70*/  LEA.HI.X.SX32 R143, R143, R0, 0x1, P6 ;  /* 0x000000008f8f7211 */ /* 0x000fe400030f0eff */
[----:B------:R-:W-:Y:S02]  /*6d80*/  LEA R144, P6, R145, R164, 0x1 ;  /* 0x000000a491907211 */ /* 0x000fe400078c08ff */
[----:B------:R-:W-:Y:S01]  /*6d90*/  LEA R147, R163, R145, 0x1 ;  /* 0x00000091a3937211 */ /* 0x000fe200078e08ff */
[----:B------:R-:W-:Y:S01]  /*6da0*/  @!P5 FMUL R201, R201, 16777216 ;  /* 0x4b800000c9c9d820 */ /* 0x000fe20000400000 */
[----:B------:R-:W-:Y:S01]  /*6db0*/  LEA.HI.X.SX32 R145, R145, R0, 0x1, P6 ;  /* 0x0000000091917211 */ /* 0x000fe200030f0eff */
[----:B------:R-:W-:Y:S02]  /*6dc0*/  @!P5 FMUL R199, R199, 16777216 ;  /* 0x4b800000c7c7d820 */ /* 0x000fe40000400000 */
[----:B------:R-:W-:Y:S02]  /*6dd0*/  @!P5 FMUL R197, R197, 16777216 ;  /* 0x4b800000c5c5d820 */ /* 0x000fe40000400000 */
[----:B------:R-:W-:-:S02]  /*6de0*/  @!P5 FMUL R195, R195, 16777216 ;  /* 0x4b800000c3c3d820 */ /* 0x000fc40000400000 */
[----:B------:R-:W-:Y:S02]  /*6df0*/  @!P5 FMUL R194, R194, 16777216 ;  /* 0x4b800000c2c2d820 */ /* 0x000fe40000400000 */
[----:B------:R-:W-:Y:S02]  /*6e00*/  @!P5 FMUL R193, R193, 16777216 ;  /* 0x4b800000c1c1d820 */ /* 0x000fe40000400000 */
[----:B------:R-:W-:Y:S02]  /*6e10*/  @!P5 FMUL R192, R192, 16777216 ;  /* 0x4b800000c0c0d820 */ /* 0x000fe40000400000 */
[----:B------:R-:W-:Y:S02]  /*6e20*/  @!P5 FMUL R191, R191, 16777216 ;  /* 0x4b800000bfbfd820 */ /* 0x000fe40000400000 */
[----:B------:R-:W-:Y:S01]  /*6e30*/  @!P5 FMUL R223, R223, 16777216 ;  /* 0x4b800000dfdfd820 */ /* 0x000fe20000400000 */
[----:B------:R-:W-:Y:S01]  /*6e40*/  ISETP.GE.U32.AND P5, PT, R146, 0x40, PT ;  /* 0x000000409200780c */ /* 0x000fe20003fa6070 */
[----:B-1----:R-:W-:Y:S01]  /*6e50*/  IMAD.SHL.U32 R148, R162, 0x10, RZ ;  /* 0x00000010a2947824 */ /* 0x002fe200078e00ff */
[----:B------:R-:W-:-:S02]  /*6e60*/  LEA R146, P6, R147, R164, 0x1 ;  /* 0x000000a493927211 */ /* 0x000fc400078c08ff */
[----:B------:R-:W-:Y:S01]  /*6e70*/  LEA R149, R163, R147, 0x1 ;  /* 0x00000093a3957211 */ /* 0x000fe200078e08ff */
[----:B------:R-:W-:Y:S01]  /*6e80*/  IMAD.SHL.U32 R235, R162, 0x4, RZ ;  /* 0x00000004a2eb7824 */ /* 0x000fe200078e00ff */
[----:B------:R-:W-:Y:S02]  /*6e90*/  LOP3.LUT R211, R148, 0x70, RZ, 0xc0, !PT ;  /* 0x0000007094d37812 */ /* 0x000fe400078ec0ff */
[----:B------:R-:W-:Y:S02]  /*6ea0*/  LEA.HI.X.SX32 R147, R147, R0, 0x1, P6 ;  /* 0x0000000093937211 */ /* 0x000fe400030f0eff */
[----:B------:R-:W-:Y:S02]  /*6eb0*/  SHF.R.U32.HI R150, RZ, 0x1, R162 ;  /* 0x00000001ff967819 */ /* 0x000fe400000116a2 */
[----:B------:R-:W-:Y:S02]  /*6ec0*/  LEA R148, P6, R149, R164, 0x1 ;  /* 0x000000a495947211 */ /* 0x000fe400078c08ff */
[----:B------:R-:W-:Y:S01]  /*6ed0*/  LEA R151, R163, R149, 0x1 ;  /* 0x00000095a3977211 */ /* 0x000fe200078e08ff */
[----:B------:R-:W-:Y:S01]  /*6ee0*/  IMAD.SHL.U32 R218, R162, 0x8, RZ ;  /* 0x00000008a2da7824 */ /* 0x000fe200078e00ff */
[----:B------:R-:W-:-:S02]  /*6ef0*/  LOP3.LUT R152, R150, 0xc, RZ, 0xc0, !PT ;  /* 0x0000000c96987812 */ /* 0x000fc400078ec0ff */
[----:B------:R-:W-:Y:S02]  /*6f00*/  LEA.HI.X.SX32 R149, R149, R0, 0x1, P6 ;  /* 0x0000000095957211 */ /* 0x000fe400030f0eff */
[----:B------:R-:W-:Y:S02]  /*6f10*/  LOP3.LUT R154, R235, 0x80, RZ, 0xc0, !PT ;  /* 0x00000080eb9a7812 */ /* 0x000fe400078ec0ff */
[----:B------:R-:W-:Y:S02]  /*6f20*/  LEA R150, P6, R151, R164, 0x1 ;  /* 0x000000a497967211 */ /* 0x000fe400078c08ff */
[----:B------:R-:W-:Y:S02]  /*6f30*/  LEA R153, R163, R151, 0x1 ;  /* 0x00000097a3997211 */ /* 0x000fe400078e08ff */
[----:B------:R-:W-:Y:S02]  /*6f40*/  IADD3 R211, R152, R211, R154 ;  /* 0x000000d398d37210 */ /* 0x000fe40007ffe09a */
[----:B------:R-:W-:-:S02]  /*6f50*/  LEA.HI.X.SX32 R151, R151, R0, 0x1, P6 ;  /* 0x0000000097977211 */ /* 0x000fc400030f0eff */
[----:B--2---:R-:W-:Y:S01]  /*6f60*/  LOP3.LUT R156, R155, 0x60, RZ, 0xc0, !PT ;  /* 0x000000609b9c7812 */ /* 0x004fe200078ec0ff */
[----:B------:R-:W-:Y:S01]  /*6f70*/  IMAD R155, R163, 0x2, R153 ;  /* 0x00000002a39b7824 */ /* 0x000fe200078e0299 */
[----:B------:R-:W-:Y:S02]  /*6f80*/  LOP3.LUT R154, R218, 0x78, RZ, 0xc0, !PT ;  /* 0x00000078da9a7812 */ /* 0x000fe400078ec0ff */
[----:B------:R-:W-:Y:S01]  /*6f90*/  LEA R152, P6, R153, R164, 0x1 ;  /* 0x000000a499987211 */ /* 0x000fe200078c08ff */
[----:B------:R-:W-:Y:S01]  /*6fa0*/  IMAD R157, R163, 0x2, R155 ;  /* 0x00000002a39d7824 */ /* 0x000fe200078e029b */
[----:B------:R-:W-:Y:S02]  /*6fb0*/  LEA R161, R156, R154, 0x5 ;  /* 0x0000009a9ca17211 */ /* 0x000fe400078e28ff */
[----:B------:R-:W-:Y:S02]  /*6fc0*/  LEA.HI.X.SX32 R153, R153, R0, 0x1, P6 ;  /* 0x0000000099997211 */ /* 0x000fe400030f0eff */
[----:B------:R-:W-:-:S02]  /*6fd0*/  LEA R154, P6, R155, R164, 0x1 ;  /* 0x000000a49b9a7211 */ /* 0x000fc400078c08ff */
[----:B------:R-:W-:Y:S02]  /*6fe0*/  SHF.R.S32.HI R212, RZ, 0x4, R162 ;  /* 0x00000004ffd47819 */ /* 0x000fe400000114a2 */
[----:B------:R-:W-:Y:S02]  /*6ff0*/  LEA.HI.X.SX32 R155, R155, R0, 0x1, P6 ;  /* 0x000000009b9b7211 */ /* 0x000fe400030f0eff */
[----:B------:R-:W-:Y:S02]  /*7000*/  SGXT R212, R212, 0x1 ;  /* 0x00000001d4d4781a */ /* 0x000fe40000000200 */
[----:B------:R-:W-:Y:S02]  /*7010*/  LEA R156, P6, R157, R164, 0x1 ;  /* 0x000000a49d9c7211 */ /* 0x000fe400078c08ff */
[----:B------:R-:W-:Y:S01]  /*7020*/  LEA R159, R163, R157, 0x1 ;  /* 0x0000009da39f7211 */ /* 0x000fe200078e08ff */
[----:B------:R0:W1:Y:S01]  /*7030*/  MUFU.RCP R221, R158 ;  /* 0x0000009e00dd7308 */ /* 0x0000620000001000 */
[----:B------:R-:W-:Y:S01]  /*7040*/  LOP3.LUT R212, R161, 0x1008, R212, 0x78, !PT ;  /* 0x00001008a1d47812 */ /* 0x000fe200078e78d4 */
[----:B------:R-:W-:Y:S01]  /*7050*/  IMAD.SHL.U32 R160, R162, 0x20, RZ ;  /* 0x00000020a2a07824 */ /* 0x000fe200078e00ff */
[----:B------:R-:W-:-:S02]  /*7060*/  LEA.HI.X.SX32 R157, R157, R0, 0x1, P6 ;  /* 0x000000009d9d7211 */ /* 0x000fc400030f0eff */
[----:B------:R-:W-:Y:S02]  /*7070*/  LEA R161, R163, R159, 0x1 ;  /* 0x0000009fa3a17211 */ /* 0x000fe400078e08ff */
[----:B0-----:R-:W-:-:S03]  /*7080*/  LEA R158, P6, R159, R164, 0x1 ;  /* 0x000000a49f9e7211 */ /* 0x001fc600078c08ff */
[----:B------:R-:W-:Y:S01]  /*7090*/  IMAD R165, R163, 0x2, R161 ;  /* 0x00000002a3a57824 */ /* 0x000fe200078e02a1 */
[----:B------:R-:W-:Y:S02]  /*70a0*/  LOP3.LUT R217, R160, 0x60, RZ, 0xc0, !PT ;  /* 0x00000060a0d97812 */ /* 0x000fe400078ec0ff */
[----:B------:R-:W-:Y:S02]  /*70b0*/  LEA.HI.X.SX32 R159, R159, R0, 0x1, P6 ;  /* 0x000000009f9f7211 */ /* 0x000fe400030f0eff */
[----:B------:R-:W-:Y:S02]  /*70c0*/  LOP3.LUT R216, R162, 0xc, RZ, 0xc0, !PT ;  /* 0x0000000ca2d87812 */ /* 0x000fe400078ec0ff */
[C---:B------:R-:W-:Y:S01]  /*70d0*/  LEA R160, P6, R161.reuse, R164, 0x1 ;  /* 0x000000a4a1a07211 */ /* 0x040fe200078c08ff */
[----:B------:R-:W0:Y:S01]  /*70e0*/  MUFU.RCP R229, R229 ;  /* 0x000000e500e57308 */ /* 0x000e220000001000 */
[----:B------:R-:W-:Y:S02]  /*70f0*/  LEA R217, R216, R217, 0xa ;  /* 0x000000d9d8d97211 */ /* 0x000fe400078e50ff */
[----:B------:R-:W-:-:S02]  /*7100*/  LEA.HI.X.SX32 R161, R161, R0, 0x1, P6 ;  /* 0x00000000a1a17211 */ /* 0x000fc400030f0eff */
[----:B------:R-:W-:Y:S02]  /*7110*/  LEA R162, P6, R165, R164, 0x1 ;  /* 0x000000a4a5a27211 */ /* 0x000fe400078c08ff */
[----:B------:R-:W-:Y:S01]  /*7120*/  LEA R227, R163, R165, 0x1 ;  /* 0x000000a5a3e37211 */ /* 0x000fe200078e08ff */
[----:B------:R-:W2:Y:S01]  /*7130*/  MUFU.RCP R225, R225 ;  /* 0x000000e100e17308 */ /* 0x000ea20000001000 */
[----:B------:R-:W-:Y:S01]  /*7140*/  IMAD R231, R216, 0x2, R217 ;  /* 0x00000002d8e77824 */ /* 0x000fe200078e02d9 */
[----:B------:R-:W-:Y:S02]  /*7150*/  LEA.HI.X.SX32 R163, R165, R0, 0x1, P6 ;  /* 0x00000000a5a37211 */ /* 0x000fe400030f0eff */
[----:B------:R-:W-:Y:S02]  /*7160*/  LOP3.LUT R216, R218, 0x380, RZ, 0xc0, !PT ;  /* 0x00000380dad87812 */ /* 0x000fe400078ec0ff */
[----:B------:R-:W-:Y:S02]  /*7170*/  LEA R164, P6, R227, R164, 0x1 ;  /* 0x000000a4e3a47211 */ /* 0x000fe400078c08ff */
[----:B------:R-:W3:Y:S01]  /*7180*/  MUFU.RCP R222, R222 ;  /* 0x000000de00de7308 */ /* 0x000ee20000001000 */
[----:B------:R-:W-:-:S02]  /*7190*/  IADD3 R218, R210, -0x3f3504f3, RZ ;  /* 0xc0cafb0dd2da7810 */ /* 0x000fc40007ffe0ff */
[----:B------:R-:W-:Y:S02]  /*71a0*/  IADD3 R217, R209, -0x3f3504f3, RZ ;  /* 0xc0cafb0dd1d97810 */ /* 0x000fe40007ffe0ff */
[----:B------:R-:W-:-:S03]  /*71b0*/  LEA.HI.X.SX32 R165, R227, R0, 0x1, P6 ;  /* 0x00000000e3a57211 */ /* 0x000fc600030f0eff */
[----:B------:R-:W4:Y:S01]  /*71c0*/  MUFU.RCP R223, R223 ;  /* 0x000000df00df7308 */ /* 0x000f220000001000 */
[----:B------:R-:W-:Y:S02]  /*71d0*/  IADD3 R0, R206, -0x3f3504f3, RZ ;  /* 0xc0cafb0dce007810 */ /* 0x000fe40007ffe0ff */
[----:B------:R-:W-:Y:S01]  /*71e0*/  LOP3.LUT R218, R218, 0xff800000, RZ, 0xc0, !PT ;  /* 0xff800000dada7812 */ /* 0x000fe200078ec0ff */
[----:B-1----:R-:W-:Y:S01]  /*71f0*/  FMUL R219, R221, R219 ;  /* 0x000000dbdddb7220 */ /* 0x002fe20000400000 */
[----:B------:R-:W-:Y:S01]  /*7200*/  LOP3.LUT R217, R217, 0xff800000, RZ, 0xc0, !PT ;  /* 0xff800000d9d97812 */ /* 0x000fe200078ec0ff */
[C---:B------:R-:W-:Y:S01]  /*7210*/  FMUL R220, R221.reuse, R220 ;  /* 0x000000dcdddc7220 */ /* 0x040fe20000400000 */
[----:B------:R-:W-:Y:S01]  /*7220*/  IADD3 R228, R208, -0x3f3504f3, RZ ;  /* 0xc0cafb0dd0e47810 */ /* 0x000fe20007ffe0ff */
[C---:B------:R-:W-:Y:S02]  /*7230*/  FMUL R95, R221.reuse, R95 ;  /* 0x0000005fdd5f7220 */ /* 0x040fe40000400000 */
[----:B------:R-:W-:-:S02]  /*7240*/  FMUL R202, R221, R202 ;  /* 0x000000caddca7220 */ /* 0x000fc40000400000 */
[C---:B------:R-:W-:Y:S02]  /*7250*/  FMUL R187, R221.reuse, R187 ;  /* 0x000000bbddbb7220 */ /* 0x040fe40000400000 */
[C---:B------:R-:W-:Y:S02]  /*7260*/  FMUL R186, R221.reuse, R186 ;  /* 0x000000baddba7220 */ /* 0x040fe40000400000 */
[C---:B------:R-:W-:Y:S01]  /*7270*/  FMUL R183, R221.reuse, R183 ;  /* 0x000000b7ddb77220 */ /* 0x040fe20000400000 */
[----:B------:R-:W1:Y:S01]  /*7280*/  I2F R227, R218 ;  /* 0x000000da00e37306 */ /* 0x000e620000201400 */
[----:B------:R-:W-:Y:S01]  /*7290*/  FMUL R221, R221, R182 ;  /* 0x000000b6dddd7220 */ /* 0x000fe20000400000 */
[----:B------:R-:W-:Y:S01]  /*72a0*/  LOP3.LUT R182, R0, 0xff800000, RZ, 0xc0, !PT ;  /* 0xff80000000b67812 */ /* 0x000fe200078ec0ff */
[----:B0-----:R-:W-:Y:S01]  /*72b0*/  FMUL R224, R229, R180 ;  /* 0x000000b4e5e07220 */ /* 0x001fe20000400000 */
[----:B------:R-:W-:Y:S01]  /*72c0*/  IADD3 R0, R207, -0x3f3504f3, RZ ;  /* 0xc0cafb0dcf007810 */ /* 0x000fe20007ffe0ff */
[C---:B--2---:R-:W-:Y:S01]  /*72d0*/  FMUL R179, R225.reuse, R179 ;  /* 0x000000b3e1b37220 */ /* 0x044fe20000400000 */
[----:B------:R-:W-:Y:S01]  /*72e0*/  LOP3.LUT R180, R228, 0xff800000, RZ, 0xc0, !PT ;  /* 0xff800000e4b47812 */ /* 0x000fe200078ec0ff */
[C---:B------:R-:W-:Y:S01]  /*72f0*/  FMUL R178, R225.reuse, R178 ;  /* 0x000000b2e1b27220 */ /* 0x040fe20000400000 */
[----:B------:R-:W0:Y:S01]  /*7300*/  I2F R226, R217 ;  /* 0x000000d900e27306 */ /* 0x000e220000201400 */
[----:B------:R-:W-:-:S02]  /*7310*/  FMUL R176, R225, R176 ;  /* 0x000000b0e1b07220 */ /* 0x000fc40000400000 */
[C---:B------:R-:W-:Y:S02]  /*7320*/  FMUL R174, R225.reuse, R174 ;  /* 0x000000aee1ae7220 */ /* 0x040fe40000400000 */
[C---:B------:R-:W-:Y:S02]  /*7330*/  FMUL R172, R225.reuse, R172 ;  /* 0x000000ace1ac7220 */ /* 0x040fe40000400000 */
[C---:B------:R-:W-:Y:S02]  /*7340*/  FMUL R170, R225.reuse, R170 ;  /* 0x000000aae1aa7220 */ /* 0x040fe40000400000 */
[----:B------:R-:W-:Y:S02]  /*7350*/  FMUL R168, R225, R168 ;  /* 0x000000a8e1a87220 */ /* 0x000fe40000400000 */
[----:B------:R-:W-:Y:S01]  /*7360*/  IMAD.IADD R216, R216, 0x1, R231 ;  /* 0x00000001d8d87824 */ /* 0x000fe200078e02e7 */
[----:B------:R-:W-:Y:S01]  /*7370*/  IADD3 R231, R205, -0x3f3504f3, RZ ;  /* 0xc0cafb0dcde77810 */ /* 0x000fe20007ffe0ff */
[----:B------:R-:W-:-:S02]  /*7380*/  FMUL R190, R229, R190 ;  /* 0x000000bee5be7220 */ /* 0x000fc40000400000 */
[C---:B------:R-:W-:Y:S02]  /*7390*/  FMUL R94, R229.reuse, R94 ;  /* 0x0000005ee55e7220 */ /* 0x040fe40000400000 */
[C---:B------:R-:W-:Y:S02]  /*73a0*/  FMUL R189, R229.reuse, R189 ;  /* 0x000000bde5bd7220 */ /* 0x040fe40000400000 */
[C---:B------:R-:W-:Y:S02]  /*73b0*/  FMUL R188, R229.reuse, R188 ;  /* 0x000000bce5bc7220 */ /* 0x040fe40000400000 */
[C---:B------:R-:W-:Y:S02]  /*73c0*/  FMUL R185, R229.reuse, R185 ;  /* 0x000000b9e5b97220 */ /* 0x040fe40000400000 */
[C---:B------:R-:W-:Y:S02]  /*73d0*/  FMUL R184, R229.reuse, R184 ;  /* 0x000000b8e5b87220 */ /* 0x040fe40000400000 */
[----:B------:R-:W-:-:S02]  /*73e0*/  FMUL R181, R229, R181 ;  /* 0x000000b5e5b57220 */ /* 0x000fc40000400000 */
[----:B------:R-:W-:Y:S01]  /*73f0*/  FMUL R225, R225, R166 ;  /* 0x000000a6e1e17220 */ /* 0x000fe20000400000 */
[----:B------:R-:W-:Y:S01]  /*7400*/  LOP3.LUT R166, R0, 0xff800000, RZ, 0xc0, !PT ;  /* 0xff80000000a67812 */ /* 0x000fe200078ec0ff */
[C---:B---3--:R-:W-:Y:S01]  /*7410*/  FMUL R229, R222.reuse, R171 ;  /* 0x000000abdee57220 */ /* 0x048fe20000400000 */
[----:B------:R-:W-:Y:S01]  /*7420*/  I2F R0, R180 ;  /* 0x000000b400007306 */ /* 0x000fe20000201400 */
[----:B------:R-:W-:Y:S01]  /*7430*/  FMUL R171, R222, R3 ;  /* 0x00000003deab7220 */ /* 0x000fe20000400000 */
[----:B------:R-:W-:Y:S01]  /*7440*/  IADD3 R3, R204, -0x3f3504f3, RZ ;  /* 0xc0cafb0dcc037810 */ /* 0x000fe20007ffe0ff */
[----:B------:R-:W-:Y:S01]  /*7450*/  FMUL R230, R222, R167 ;  /* 0x000000a7dee67220 */ /* 0x000fe20000400000 */
[----:B------:R-:W-:Y:S01]  /*7460*/  LOP3.LUT R167, R231, 0xff800000, RZ, 0xc0, !PT ;  /* 0xff800000e7a77812 */ /* 0x000fe200078ec0ff */
[----:B----4-:R-:W-:-:S03]  /*7470*/  FMUL R201, R223, R201 ;  /* 0x000000c9dfc97220 */ /* 0x010fc60000400000 */
[----:B------:R-:W2:Y:S01]  /*7480*/  I2F R228, R182 ;  /* 0x000000b600e47306 */ /* 0x000ea20000201400 */
[C---:B------:R-:W-:Y:S02]  /*7490*/  FMUL R199, R223.reuse, R199 ;  /* 0x000000c7dfc77220 */ /* 0x040fe40000400000 */
[C---:B------:R-:W-:Y:S02]  /*74a0*/  FMUL R197, R223.reuse, R197 ;  /* 0x000000c5dfc57220 */ /* 0x040fe40000400000 */
[C---:B------:R-:W-:Y:S02]  /*74b0*/  FMUL R195, R223.reuse, R195 ;  /* 0x000000c3dfc37220 */ /* 0x040fe40000400000 */
[C---:B------:R-:W-:Y:S02]  /*74c0*/  FMUL R194, R223.reuse, R194 ;  /* 0x000000c2dfc27220 */ /* 0x040fe40000400000 */
[C---:B------:R-:W-:Y:S02]  /*74d0*/  FMUL R193, R223.reuse, R193 ;  /* 0x000000c1dfc17220 */ /* 0x040fe40000400000 */
[----:B------:R-:W-:-:S02]  /*74e0*/  FMUL R192, R223, R192 ;  /* 0x000000c0dfc07220 */ /* 0x000fc40000400000 */
[C---:B------:R-:W-:Y:S02]  /*74f0*/  FMUL R177, R222.reuse, R177 ;  /* 0x000000b1deb17220 */ /* 0x040fe40000400000 */
[C---:B------:R-:W-:Y:S02]  /*7500*/  FMUL R175, R222.reuse, R175 ;  /* 0x000000afdeaf7220 */ /* 0x040fe40000400000 */
[C---:B------:R-:W-:Y:S02]  /*7510*/  FMUL R173, R222.reuse, R173 ;  /* 0x000000addead7220 */ /* 0x040fe40000400000 */
[C---:B------:R-:W-:Y:S02]  /*7520*/  FMUL R169, R222.reuse, R169 ;  /* 0x000000a9dea97220 */ /* 0x040fe40000400000 */
[----:B------:R-:W-:Y:S01]  /*7530*/  FMUL R223, R223, R191 ;  /* 0x000000bfdfdf7220 */ /* 0x000fe20000400000 */
[----:B------:R-:W-:Y:S01]  /*7540*/  LOP3.LUT R191, R3, 0xff800000, RZ, 0xc0, !PT ;  /* 0xff80000003bf7812 */ /* 0x000fe200078ec0ff */
[----:B------:R-:W-:Y:S01]  /*7550*/  FMUL R222, R222, R2 ;  /* 0x00000002dede7220 */ /* 0x000fe20000400000 */
[----:B------:R-:W-:Y:S01]  /*7560*/  IADD3 R3, R203, -0x3f3504f3, RZ ;  /* 0xc0cafb0dcb037810 */ /* 0x000fe20007ffe0ff */
[----:B------:R-:W3:Y:S01]  /*7570*/  I2F R2, R166 ;  /* 0x000000a600027306 */ /* 0x000ee20000201400 */
[----:B-1----:R-:W-:-:S02]  /*7580*/  FFMA.FTZ R227, R227, 1.1920928955078125e-07, R214 ;  /* 0x34000000e3e37823 */ /* 0x002fc400000100d6 */
[----:B------:R-:W-:-:S05]  /*7590*/  LOP3.LUT R214, R3, 0xff800000, RZ, 0xc0, !PT ;  /* 0xff80000003d67812 */ /* 0x000fca00078ec0ff */
[----:B------:R-:W1:Y:S01]  /*75a0*/  I2F R232, R167 ;  /* 0x000000a700e87306 */ /* 0x000e620000201400 */
[----:B------:R-:W-:Y:S01]  /*75b0*/  FSEL R3, RZ, -23, P0 ;  /* 0xc1b80000ff037808 */ /* 0x000fe20000000000 */
[----:B0-----:R-:W-:Y:S02]  /*75c0*/  FFMA.FTZ R215, R226, 1.1920928955078125e-07, R215 ;  /* 0x34000000e2d77823 */ /* 0x001fe400000100d7 */
[----:B--2---:R-:W-:-:S04]  /*75d0*/  FFMA.FTZ R228, R228, 1.1920928955078125e-07, R213 ;  /* 0x34000000e4e47823 */ /* 0x004fc800000100d5 */
[----:B------:R-:W0:Y:S01]  /*75e0*/  I2F R226, R191 ;  /* 0x000000bf00e27306 */ /* 0x000e220000201400 */
[----:B------:R-:W-:Y:S01]  /*75f0*/  FFMA.FTZ R0, R0, 1.1920928955078125e-07, R3 ;  /* 0x3400000000007823 */ /* 0x000fe20000010003 */
[----:B------:R-:W-:Y:S02]  /*7600*/  FSEL R3, RZ, -23, P4 ;  /* 0xc1b80000ff037808 */ /* 0x000fe40002000000 */
[----:B------:R-:W-:-:S04]  /*7610*/  FSEL R213, RZ, -23, P3 ;  /* 0xc1b80000ffd57808 */ /* 0x000fc80001800000 */
[----:B------:R-:W2:Y:S01]  /*7620*/  I2F R234, R214 ;  /* 0x000000d600ea7306 */ /* 0x000ea20000201400 */
[----:B---3--:R-:W-:Y:S01]  /*7630*/  FFMA.FTZ R2, R2, 1.1920928955078125e-07, R3 ;  /* 0x3400000002027823 */ /* 0x008fe20000010003 */
[----:B------:R-:W-:Y:S01]  /*7640*/  FSETP.GT.AND P0, PT, |R200|, 8.50705917302346158658e+37, PT ;  /* 0x7e800000c800780b */ /* 0x000fe20003f04200 */
[----:B-1----:R-:W-:Y:S01]  /*7650*/  FFMA.FTZ R3, R232, 1.1920928955078125e-07, R213 ;  /* 0x34000000e8037823 */ /* 0x002fe200000100d5 */
[----:B------:R-:W-:Y:S02]  /*7660*/  FSEL R213, RZ, -23, P2 ;  /* 0xc1b80000ffd57808 */ /* 0x000fe40001000000 */
[----:B------:R-:W-:Y:S02]  /*7670*/  FSEL R231, RZ, -23, P1 ;  /* 0xc1b80000ffe77808 */ /* 0x000fe40000800000 */
[----:B------:R-:W-:Y:S01]  /*7680*/  FSETP.GT.AND P2, PT, |R196|, 8.50705917302346158658e+37, PT ;  /* 0x7e800000c400780b */ /* 0x000fe20003f44200 */
[----:B0-----:R-:W-:Y:S01]  /*7690*/  FFMA.FTZ R213, R226, 1.1920928955078125e-07, R213 ;  /* 0x34000000e2d57823 */ /* 0x001fe200000100d5 */
[----:B------:R-:W-:-:S02]  /*76a0*/  FSETP.GEU.AND P3, PT, |R200|, 1.175494350822287508e-38, PT ;  /* 0x00800000c800780b */ /* 0x000fc40003f6e200 */
[----:B------:R-:W-:Y:S02]  /*76b0*/  FSETP.GEU.AND P4, PT, |R196|, 1.175494350822287508e-38, PT ;  /* 0x00800000c400780b */ /* 0x000fe40003f8e200 */
[----:B------:R-:W-:Y:S01]  /*76c0*/  MOV R236, R104 ;  /* 0x0000006800ec7202 */ /* 0x000fe20000000f00 */
[----:B------:R-:W-:Y:S01]  /*76d0*/  IMAD.MOV.U32 R104, RZ, RZ, R60 ;  /* 0x000000ffff687224 */ /* 0x000fe200078e003c */
[----:B------:R-:W-:Y:S01]  /*76e0*/  MOV R232, R56 ;  /* 0x0000003800e87202 */ /* 0x000fe20000000f00 */
[----:B--2---:R-:W-:Y:S01]  /*76f0*/  FFMA.FTZ R226, R234, 1.1920928955078125e-07, R231 ;  /* 0x34000000eae27823 */ /* 0x004fe200000100e7 */
[----:B------:R-:W-:Y:S01]  /*7700*/  FSETP.GT.AND P1, PT, |R198|, 8.50705917302346158658e+37, PT ;  /* 0x7e800000c600780b */ /* 0x000fe20003f24200 */
[----:B------:R-:W-:Y:S02]  /*7710*/  IMAD.MOV.U32 R234, RZ, RZ, R105 ;  /* 0x000000ffffea7224 */ /* 0x000fe400078e0069 */
[----:B------:R-:W-:Y:S02]  /*7720*/  @P0 FMUL R200, R200, 0.25 ;  /* 0x3e800000c8c80820 */ /* 0x000fe40000400000 */
[----:B------:R-:W-:-:S02]  /*7730*/  @P0 FMUL R65, R65, 0.25 ;  /* 0x3e80000041410820 */ /* 0x000fc40000400000 */
[----:B------:R-:W-:Y:S02]  /*7740*/  @P0 FMUL R64, R64, 0.25 ;  /* 0x3e80000040400820 */ /* 0x000fe40000400000 */
[----:B------:R-:W-:Y:S02]  /*7750*/  @P0 FMUL R61, R61, 0.25 ;  /* 0x3e8000003d3d0820 */ /* 0x000fe40000400000 */
[----:B------:R-:W-:Y:S02]  /*7760*/  @P0 FMUL R104, R104, 0.25 ;  /* 0x3e80000068680820 */ /* 0x000fe40000400000 */
[----:B------:R-:W-:Y:S02]  /*7770*/  @P0 FMUL R57, R57, 0.25 ;  /* 0x3e80000039390820 */ /* 0x000fe40000400000 */
[----:B------:R-:W-:Y:S02]  /*7780*/  @P0 FMUL R232, R232, 0.25 ;  /* 0x3e800000e8e80820 */ /* 0x000fe40000400000 */
[----:B------:R-:W-:-:S02]  /*7790*/  @P0 FMUL R234, R234, 0.25 ;  /* 0x3e800000eaea0820 */ /* 0x000fc40000400000 */
[----:B------:R-:W-:Y:S01]  /*77a0*/  @P0 FMUL R236, R236, 0.25 ;  /* 0x3e800000ecec0820 */ /* 0x000fe20000400000 */
[----:B------:R-:W-:Y:S01]  /*77b0*/  FSETP.GEU.AND P0, PT, |R198|, 1.175494350822287508e-38, PT ;  /* 0x00800000c600780b */ /* 0x000fe20003f0e200 */
[----:B------:R-:W-:Y:S02]  /*77c0*/  @P2 FMUL R196, R196, 0.25 ;  /* 0x3e800000c4c42820 */ /* 0x000fe40000400000 */
[----:B------:R-:W-:Y:S02]  /*77d0*/  @!P3 FMUL R200, R200, 16777216 ;  /* 0x4b800000c8c8b820 */ /* 0x000fe40000400000 */
[----:B------:R-:W-:Y:S02]  /*77e0*/  @!P4 FMUL R196, R196, 16777216 ;  /* 0x4b800000c4c4c820 */ /* 0x000fe40000400000 */
[----:B------:R-:W0:Y:S01]  /*77f0*/  MUFU.RCP R105, R200 ;  /* 0x000000c800697308 */ /* 0x000e220000001000 */
[----:B------:R-:W-:-:S05]  /*7800*/  @P1 FMUL R198, R198, 0.25 ;  /* 0x3e800000c6c61820 */ /* 0x000fca0000400000 */
[----:B------:R-:W-:Y:S02]  /*7810*/  @!P0 FMUL R198, R198, 16777216 ;  /* 0x4b800000c6c68820 */ /* 0x000fe40000400000 */
[----:B------:R-:W1:Y:S01]  /*7820*/  MUFU.RCP R196, R196 ;  /* 0x000000c400c47308 */ /* 0x000e620000001000 */
[----:B------:R-:W-:Y:S02]  /*7830*/  @P2 FMUL R45, R45, 0.25 ;  /* 0x3e8000002d2d2820 */ /* 0x000fe40000400000 */
[----:B------:R-:W-:Y:S02]  /*7840*/  @!P3 FMUL R65, R65, 16777216 ;  /* 0x4b8000004141b820 */ /* 0x000fe40000400000 */
[----:B------:R-:W-:-:S03]  /*7850*/  @P2 FMUL R44, R44, 0.25 ;  /* 0x3e8000002c2c2820 */ /* 0x000fc60000400000 */
[----:B------:R-:W2:Y:S01]  /*7860*/  MUFU.RCP R198, R198 ;  /* 0x000000c600c67308 */ /* 0x000ea20000001000 */
[----:B------:R-:W-:Y:S02]  /*7870*/  @!P3 FMUL R64, R64, 16777216 ;  /* 0x4b8000004040b820 */ /* 0x000fe40000400000 */
[----:B------:R-:W-:Y:S02]  /*7880*/  @P2 FMUL R48, R48, 0.25 ;  /* 0x3e80000030302820 */ /* 0x000fe40000400000 */
[----:B------:R-:W-:Y:S02]  /*7890*/  @!P3 FMUL R232, R232, 16777216 ;  /* 0x4b800000e8e8b820 */ /* 0x000fe40000400000 */
[----:B------:R-:W-:Y:S02]  /*78a0*/  @P2 FMUL R49, R49, 0.25 ;  /* 0x3e80000031312820 */ /* 0x000fe40000400000 */
[----:B------:R-:W-:Y:S02]  /*78b0*/  @P2 FMUL R53, R53, 0.25 ;  /* 0x3e80000035352820 */ /* 0x000fe40000400000 */
[----:B------:R-:W-:-:S02]  /*78c0*/  @!P4 FMUL R45, R45, 16777216 ;  /* 0x4b8000002d2dc820 */ /* 0x000fc40000400000 */
[----:B0-----:R-:W-:Y:S02]  /*78d0*/  FMUL R60, R105, R65 ;  /* 0x00000041693c7220 */ /* 0x001fe40000400000 */
[----:B------:R-:W-:Y:S02]  /*78e0*/  @P2 FMUL R120, R120, 0.25 ;  /* 0x3e80000078782820 */ /* 0x000fe40000400000 */
[----:B------:R-:W-:Y:S02]  /*78f0*/  @P2 FMUL R52, R52, 0.25 ;  /* 0x3e80000034342820 */ /* 0x000fe40000400000 */
[----:B------:R-:W-:Y:S02]  /*7900*/  @!P4 FMUL R44, R44, 16777216 ;  /* 0x4b8000002c2cc820 */ /* 0x000fe40000400000 */
[----:B------:R-:W-:Y:S02]  /*7910*/  @!P3 FMUL R57, R57, 16777216 ;  /* 0x4b8000003939b820 */ /* 0x000fe40000400000 */
[----:B------:R-:W-:-:S02]  /*7920*/  FMUL R65, R105, R64 ;  /* 0x0000004069417220 */ /* 0x000fc40000400000 */
[----:B------:R-:W-:Y:S02]  /*7930*/  @!P4 FMUL R48, R48, 16777216 ;  /* 0x4b8000003030c820 */ /* 0x000fe40000400000 */
[----:B------:R-:W-:Y:S02]  /*7940*/  @!P3 FMUL R61, R61, 16777216 ;  /* 0x4b8000003d3db820 */ /* 0x000fe40000400000 */
[----:B------:R-:W-:Y:S02]  /*7950*/  @!P3 FMUL R104, R104, 16777216 ;  /* 0x4b8000006868b820 */ /* 0x000fe40000400000 */
[----:B------:R-:W-:Y:S02]  /*7960*/  @!P3 FMUL R234, R234, 16777216 ;  /* 0x4b800000eaeab820 */ /* 0x000fe40000400000 */
[----:B------:R-:W-:Y:S02]  /*7970*/  FMUL R64, R105, R232 ;  /* 0x000000e869407220 */ /* 0x000fe40000400000 */
[----:B------:R-:W-:-:S02]  /*7980*/  @!P4 FMUL R49, R49, 16777216 ;  /* 0x4b8000003131c820 */ /* 0x000fc40000400000 */
[----:B------:R-:W-:Y:S02]  /*7990*/  @!P4 FMUL R53, R53, 16777216 ;  /* 0x4b8000003535c820 */ /* 0x000fe40000400000 */
[----:B------:R-:W-:Y:S02]  /*79a0*/  @P1 FMUL R46, R46, 0.25 ;  /* 0x3e8000002e2e1820 */ /* 0x000fe40000400000 */
[----:B------:R-:W-:Y:S02]  /*79b0*/  @!P3 FMUL R236, R236, 16777216 ;  /* 0x4b800000ececb820 */ /* 0x000fe40000400000 */
[----:B-1----:R-:W-:Y:S02]  /*79c0*/  FMUL R232, R196, R45 ;  /* 0x0000002dc4e87220 */ /* 0x002fe40000400000 */
[----:B------:R-:W-:Y:S02]  /*79d0*/  @P1 FMUL R51, R51, 0.25 ;  /* 0x3e80000033331820 */ /* 0x000fe40000400000 */
[----:B------:R-:W-:-:S02]  /*79e0*/  @P1 FMUL R50, R50, 0.25 ;  /* 0x3e80000032321820 */ /* 0x000fc40000400000 */
[----:B------:R-:W-:Y:S02]  /*79f0*/  @!P4 FMUL R120, R120, 16777216 ;  /* 0x4b8000007878c820 */ /* 0x000fe40000400000 */
[----:B------:R-:W-:Y:S02]  /*7a00*/  @!P4 FMUL R52, R52, 16777216 ;  /* 0x4b8000003434c820 */ /* 0x000fe40000400000 */
[C---:B------:R-:W-:Y:S02]  /*7a10*/  FMUL R45, R196.reuse, R44 ;  /* 0x0000002cc42d7220 */ /* 0x040fe40000400000 */
[----:B------:R-:W-:Y:S02]  /*7a20*/  FMUL R56, R105, R57 ;  /* 0x0000003969387220 */ /* 0x000fe40000400000 */
[----:B------:R-:W-:Y:S02]  /*7a30*/  @P2 FMUL R121, R121, 0.25 ;  /* 0x3e80000079792820 */ /* 0x000fe40000400000 */
[----:B------:R-:W-:-:S02]  /*7a40*/  FMUL R44, R196, R48 ;  /* 0x00000030c42c7220 */ /* 0x000fc40000400000 */
[C---:B------:R-:W-:Y:S02]  /*7a50*/  FMUL R61, R105.reuse, R61 ;  /* 0x0000003d693d7220 */ /* 0x040fe40000400000 */
[C---:B------:R-:W-:Y:S02]  /*7a60*/  FMUL R104, R105.reuse, R104 ;  /* 0x0000006869687220 */ /* 0x040fe40000400000 */
[----:B------:R-:W-:Y:S02]  /*7a70*/  FMUL R57, R105, R234 ;  /* 0x000000ea69397220 */ /* 0x000fe40000400000 */
[C---:B------:R-:W-:Y:S02]  /*7a80*/  FMUL R49, R196.reuse, R49 ;  /* 0x00000031c4317220 */ /* 0x040fe40000400000 */
[----:B------:R-:W-:Y:S02]  /*7a90*/  FMUL R48, R196, R53 ;  /* 0x00000035c4307220 */ /* 0x000fe40000400000 */
[----:B------:R-:W-:-:S02]  /*7aa0*/  @P1 FMUL R54, R54, 0.25 ;  /* 0x3e80000036361820 */ /* 0x000fc40000400000 */
[----:B------:R-:W-:Y:S02]  /*7ab0*/  @!P0 FMUL R46, R46, 16777216 ;  /* 0x4b8000002e2e8820 */ /* 0x000fe40000400000 */
[----:B------:R-:W-:Y:S02]  /*7ac0*/  FMUL R105, R105, R236 ;  /* 0x000000ec69697220 */ /* 0x000fe40000400000 */
[----:B------:R-:W-:Y:S02]  /*7ad0*/  @P1 FMUL R122, R122, 0.25 ;  /* 0x3e8000007a7a1820 */ /* 0x000fe40000400000 */
[----:B------:R-:W-:Y:S02]  /*7ae0*/  @!P0 FMUL R51, R51, 16777216 ;  /* 0x4b80000033338820 */ /* 0x000fe40000400000 */
[----:B------:R-:W-:Y:S02]  /*7af0*/  @!P0 FMUL R50, R50, 16777216 ;  /* 0x4b80000032328820 */ /* 0x000fe40000400000 */
[----:B------:R-:W-:-:S02]  /*7b00*/  FMUL R200, R196, R120 ;  /* 0x00000078c4c87220 */ /* 0x000fc40000400000 */
[----:B------:R-:W-:Y:S02]  /*7b10*/  FMUL R53, R196, R52 ;  /* 0x00000034c4357220 */ /* 0x000fe40000400000 */
[----:B------:R-:W-:Y:S02]  /*7b20*/  @!P4 FMUL R121, R121, 16777216 ;  /* 0x4b8000007979c820 */ /* 0x000fe40000400000 */
[----:B------:R-:W-:Y:S02]  /*7b30*/  @P1 FMUL R47, R47, 0.25 ;  /* 0x3e8000002f2f1820 */ /* 0x000fe40000400000 */
[----:B------:R-:W-:Y:S02]  /*7b40*/  @!P0 FMUL R54, R54, 16777216 ;  /* 0x4b80000036368820 */ /* 0x000fe40000400000 */
[----:B--2---:R-:W-:Y:S01]  /*7b50*/  FMUL R231, R198, R46 ;  /* 0x0000002ec6e77220 */ /* 0x004fe20000400000 */
[----:B------:R-:W-:Y:S01]  /*7b60*/  F2FP.BF16.PACK_AB R46, R49, R48 ;  /* 0x00000030312e723e */ /* 0x000fe200000010ff */
[----:B------:R-:W-:Y:S01]  /*7b70*/  @P1 FMUL R123, R123, 0.25 ;  /* 0x3e8000007b7b1820 */ /* 0x000fe20000400000 */
[----:B------:R-:W-:Y:S01]  /*7b80*/  F2FP.BF16.PACK_AB R49, R65, R104 ;  /* 0x000000684131723e */ /* 0x000fe200000010ff */
[----:B------:R-:W-:Y:S01]  /*7b90*/  @P1 FMUL R55, R55, 0.25 ;  /* 0x3e80000037371820 */ /* 0x000fe20000400000 */
[----:B------:R-:W-:Y:S01]  /*7ba0*/  F2FP.BF16.PACK_AB R48, R64, R105 ;  /* 0x000000694030723e */ /* 0x000fe200000010ff */
[----:B------:R-:W-:-:S02]  /*7bb0*/  @!P0 FMUL R122, R122, 16777216 ;  /* 0x4b8000007a7a8820 */ /* 0x000fc40000400000 */
[----:B------:R-:W-:Y:S01]  /*7bc0*/  FMUL R120, R198, R51 ;  /* 0x00000033c6787220 */ /* 0x000fe20000400000 */
[----:B------:R-:W-:Y:S01]  /*7bd0*/  F2FP.BF16.PACK_AB R51, R60, R61 ;  /* 0x0000003d3c33723e */ /* 0x000fe200000010ff */
[----:B------:R-:W-:Y:S01]  /*7be0*/  FMUL R233, R198, R50 ;  /* 0x00000032c6e97220 */ /* 0x000fe20000400000 */
[----:B------:R-:W-:Y:S01]  /*7bf0*/  F2FP.BF16.PACK_AB R50, R56, R57 ;  /* 0x000000393832723e */ /* 0x000fe200000010ff */
[----:B------:R-:W-:Y:S01]  /*7c00*/  FMUL R121, R196, R121 ;  /* 0x00000079c4797220 */ /* 0x000fe20000400000 */
[----:B------:R-:W-:Y:S01]  /*7c10*/  F2FP.BF16.PACK_AB R45, R200, R45 ;  /* 0x0000002dc82d723e */ /* 0x000fe200000010ff */
[----:B------:R-:W-:Y:S01]  /*7c20*/  @!P0 FMUL R47, R47, 16777216 ;  /* 0x4b8000002f2f8820 */ /* 0x000fe20000400000 */
[----:B------:R-:W-:Y:S01]  /*7c30*/  F2FP.BF16.PACK_AB R44, R44, R53 ;  /* 0x000000352c2c723e */ /* 0x000fe200000010ff */
[----:B------:R-:W-:Y:S02]  /*7c40*/  FMUL R54, R198, R54 ;  /* 0x00000036c6367220 */ /* 0x000fe40000400000 */
[----:B------:R-:W-:-:S02]  /*7c50*/  @!P0 FMUL R123, R123, 16777216 ;  /* 0x4b8000007b7b8820 */ /* 0x000fc40000400000 */
[----:B------:R-:W-:Y:S02]  /*7c60*/  @!P0 FMUL R55, R55, 16777216 ;  /* 0x4b80000037378820 */ /* 0x000fe40000400000 */
[C---:B------:R-:W-:Y:S01]  /*7c70*/  FMUL R122, R198.reuse, R122 ;  /* 0x0000007ac67a7220 */ /* 0x040fe20000400000 */
[----:B------:R0:W-:Y:S01]  /*7c80*/  STS.64 [R212+0x80], R48 ;  /* 0x00008030d4007388 */ /* 0x0001e20000000a00 */
[C---:B------:R-:W-:Y:S01]  /*7c90*/  FMUL R196, R198.reuse, R47 ;  /* 0x0000002fc6c47220 */ /* 0x040fe20000400000 */
[----:B------:R-:W-:Y:S02]  /*7ca0*/  F2FP.BF16.PACK_AB R47, R121, R232 ;  /* 0x000000e8792f723e */ /* 0x000fe400000010ff */
[----:B------:R1:W-:Y:S01]  /*7cb0*/  STS.64 [R212+0x280], R50 ;  /* 0x00028032d4007388 */ /* 0x0003e20000000a00 */
[C---:B------:R-:W-:Y:S01]  /*7cc0*/  FMUL R123, R198.reuse, R123 ;  /* 0x0000007bc67b7220 */ /* 0x040fe20000400000 */
[----:B------:R-:W-:Y:S01]  /*7cd0*/  F2FP.BF16.PACK_AB R53, R175, R229 ;  /* 0x000000e5af35723e */ /* 0x000fe200000010ff */
[----:B------:R-:W-:Y:S01]  /*7ce0*/  FMUL R55, R198, R55 ;  /* 0x00000037c6377220 */ /* 0x000fe20000400000 */
[----:B------:R2:W-:Y:S01]  /*7cf0*/  STS.64 [R212], R44 ;  /* 0x0000002cd4007388 */ /* 0x0005e20000000a00 */
[----:B------:R-:W-:-:S02]  /*7d00*/  F2FP.BF16.PACK_AB R52, R230, R222 ;  /* 0x000000dee634723e */ /* 0x000fc400000010ff */
[----:B------:R-:W-:Y:S02]  /*7d10*/  F2FP.BF16.PACK_AB R189, R190, R189 ;  /* 0x000000bdbebd723e */ /* 0x000fe400000010ff */
[----:B0-----:R-:W-:Y:S02]  /*7d20*/  F2FP.BF16.PACK_AB R49, R177, R173 ;  /* 0x000000adb131723e */ /* 0x001fe400000010ff */
[----:B------:R-:W-:Y:S02]  /*7d30*/  F2FP.BF16.PACK_AB R48, R169, R171 ;  /* 0x000000aba930723e */ /* 0x000fe400000010ff */
[----:B-1----:R-:W-:Y:S02]  /*7d40*/  F2FP.BF16.PACK_AB R51, R94, R188 ;  /* 0x000000bc5e33723e */ /* 0x002fe400000010ff */
[----:B------:R-:W-:Y:S02]  /*7d50*/  F2FP.BF16.PACK_AB R50, R184, R224 ;  /* 0x000000e0b832723e */ /* 0x000fe400000010ff */
[----:B--2---:R-:W-:-:S02]  /*7d60*/  F2FP.BF16.PACK_AB R44, R233, R54 ;  /* 0x00000036e92c723e */ /* 0x004fc400000010ff */
[----:B------:R-:W-:Y:S02]  /*7d70*/  F2FP.BF16.PACK_AB R188, R185, R181 ;  /* 0x000000b5b9bc723e */ /* 0x000fe400000010ff */
[----:B------:R-:W-:Y:S02]  /*7d80*/  F2FP.BF16.PACK_AB R45, R122, R231 ;  /* 0x000000e77a2d723e */ /* 0x000fe400000010ff */
[----:B------:R-:W-:Y:S02]  /*7d90*/  LOP3.LUT R54, R212, 0x10, RZ, 0x3c, !PT ;  /* 0x00000010d4367812 */ /* 0x000fe400078e3cff */
[----:B------:R-:W-:Y:S02]  /*7da0*/  IADD3 R217, R209, -R217, RZ ;  /* 0x800000d9d1d97210 */ /* 0x000fe40007ffe0ff */
[----:B------:R-:W-:Y:S01]  /*7db0*/  IADD3 R218, R210, -R218, RZ ;  /* 0x800000dad2da7210 */ /* 0x000fe20007ffe0ff */
[----:B------:R0:W-:Y:S04]  /*7dc0*/  STS.64 [R212+0x200], R46 ;  /* 0x0002002ed4007388 */ /* 0x0001e80000000a00 */
[----:B------:R1:W-:Y:S01]  /*7dd0*/  STS.64 [R212+0x300], R48 ;  /* 0x00030030d4007388 */ /* 0x0003e20000000a00 */
[----:B------:R-:W-:-:S03]  /*7de0*/  FADD R217, R217, -1 ;  /* 0xbf800000d9d97421 */ /* 0x000fc60000000000 */
[----:B------:R-:W-:Y:S01]  /*7df0*/  STS.64 [R212+0x100], R52 ;  /* 0x00010034d4007388 */ /* 0x000fe20000000a00 */
[----:B0-----:R-:W-:-:S03]  /*7e00*/  F2FP.BF16.PACK_AB R47, R123, R196 ;  /* 0x000000c47b2f723e */ /* 0x001fc600000010ff */
[----:B------:R-:W-:Y:S01]  /*7e10*/  STS.64 [R212+0x180], R50 ;  /* 0x00018032d4007388 */ /* 0x000fe20000000a00 */
[----:B------:R-:W-:Y:S02]  /*7e20*/  F2FP.BF16.PACK_AB R46, R120, R55 ;  /* 0x00000037782e723e */ /* 0x000fe400000010ff */
[----:B-1----:R-:W-:Y:S01]  /*7e30*/  F2FP.BF16.PACK_AB R49, R220, R202 ;  /* 0x000000cadc31723e */ /* 0x002fe200000010ff */
[----:B------:R-:W-:Y:S01]  /*7e40*/  STS.64 [R212+0x380], R188 ;  /* 0x000380bcd4007388 */ /* 0x000fe20000000a00 */
[----:B------:R-:W-:-:S03]  /*7e50*/  F2FP.BF16.PACK_AB R48, R186, R221 ;  /* 0x000000ddba30723e */ /* 0x000fc600000010ff */
[----:B------:R0:W-:Y:S04]  /*7e60*/  STS.64 [R54+0x2000], R44 ;  /* 0x0020002c36007388 */ /* 0x0001e80000000a00 */
[----:B------:R1:W-:Y:S04]  /*7e70*/  STS.64 [R54+0x2200], R46 ;  /* 0x0022002e36007388 */ /* 0x0003e80000000a00 */
[----:B------:R2:W-:Y:S01]  /*7e80*/  STS.64 [R54+0x2180], R48 ;  /* 0x0021803036007388 */ /* 0x0005e20000000a00 */
[----:B0-----:R-:W-:Y:S02]  /*7e90*/  IMAD.MOV.U32 R44, RZ, RZ, 0x3dc6b27f ;  /* 0x3dc6b27fff2c7424 */ /* 0x001fe400078e00ff */
[----:B------:R-:W-:-:S02]  /*7ea0*/  FADD R45, R218, -1 ;  /* 0xbf800000da2d7421 */ /* 0x000fc40000000000 */
[-C--:B-1----:R-:W-:Y:S02]  /*7eb0*/  FFMA.FTZ R46, R217, R44.reuse, -0.16845393180847167969 ;  /* 0xbe2c7f30d92e7423 */ /* 0x082fe4000001002c */
[----:B--2---:R-:W-:Y:S02]  /*7ec0*/  FFMA.FTZ R48, R45, R44, -0.16845393180847167969 ;  /* 0xbe2c7f302d307423 */ /* 0x004fe4000001002c */
[----:B------:R-:W-:Y:S02]  /*7ed0*/  FFMA.FTZ R46, R217, R46, 0.1716887056827545166 ;  /* 0x3e2fcf2ad92e7423 */ /* 0x000fe4000001002e */
[----:B------:R-:W-:Y:S02]  /*7ee0*/  FFMA.FTZ R48, R45, R48, 0.1716887056827545166 ;  /* 0x3e2fcf2a2d307423 */ /* 0x000fe40000010030 */
[----:B------:R-:W-:Y:S02]  /*7ef0*/  FFMA.FTZ R46, R217, R46, -0.17900948226451873779 ;  /* 0xbe374e43d92e7423 */ /* 0x000fe4000001002e */
[----:B------:R-:W-:-:S02]  /*7f00*/  FFMA.FTZ R48, R45, R48, -0.17900948226451873779 ;  /* 0xbe374e432d307423 */ /* 0x000fc40000010030 */
[----:B------:R-:W-:Y:S02]  /*7f10*/  IMAD.IADD R182, R206, 0x1, -R182 ;  /* 0x00000001ceb67824 */ /* 0x000fe400078e0ab6 */
[----:B------:R-:W-:Y:S02]  /*7f20*/  FFMA.FTZ R46, R217, R46, 0.20512372255325317383 ;  /* 0x3e520bf4d92e7423 */ /* 0x000fe4000001002e */
[----:B------:R-:W-:Y:S02]  /*7f30*/  FFMA.FTZ R48, R45, R48, 0.20512372255325317383 ;  /* 0x3e520bf42d307423 */ /* 0x000fe40000010030 */
[----:B------:R-:W-:Y:S02]  /*7f40*/  FADD R47, R182, -1 ;  /* 0xbf800000b62f7421 */ /* 0x000fe40000000000 */
[----:B------:R-:W-:Y:S02]  /*7f50*/  FFMA.FTZ R46, R217, R46, -0.24046532809734344482 ;  /* 0xbe763c8bd92e7423 */ /* 0x000fe4000001002e */
[----:B------:R-:W-:-:S02]  /*7f60*/  FFMA.FTZ R48, R45, R48, -0.24046532809734344482 ;  /* 0xbe763c8b2d307423 */ /* 0x000fc40000010030 */
[----:B------:R-:W-:Y:S01]  /*7f70*/  FFMA.FTZ R50, R47, R44, -0.16845393180847167969 ;  /* 0xbe2c7f302f327423 */ /* 0x000fe2000001002c */
[----:B------:R-:W-:Y:S01]  /*7f80*/  IADD3 R180, R208, -R180, RZ ;  /* 0x800000b4d0b47210 */ /* 0x000fe20007ffe0ff */
[----:B------:R-:W-:Y:S02]  /*7f90*/  FFMA.FTZ R46, R217, R46, 0.28857114911079406738 ;  /* 0x3e93bf99d92e7423 */ /* 0x000fe4000001002e */
[----:B------:R-:W-:Y:S02]  /*7fa0*/  FFMA.FTZ R48, R45, R48, 0.28857114911079406738 ;  /* 0x3e93bf992d307423 */ /* 0x000fe40000010030 */
[----:B------:R-:W-:Y:S02]  /*7fb0*/  FFMA.FTZ R50, R47, R50, 0.1716887056827545166 ;  /* 0x3e2fcf2a2f327423 */ /* 0x000fe40000010032 */
[----:B------:R-:W-:Y:S02]  /*7fc0*/  FFMA.FTZ R46, R217, R46, -0.36067417263984680176 ;  /* 0xbeb8aa49d92e7423 */ /* 0x000fe4000001002e */
[----:B------:R-:W-:-:S02]  /*7fd0*/  FFMA.FTZ R48, R45, R48, -0.36067417263984680176 ;  /* 0xbeb8aa492d307423 */ /* 0x000fc40000010030 */
[----:B------:R-:W-:Y:S02]  /*7fe0*/  FADD R49, R180, -1 ;  /* 0xbf800000b4317421 */ /* 0x000fe40000000000 */
[----:B------:R-:W-:Y:S02]  /*7ff0*/  FFMA.FTZ R50, R47, R50, -0.17900948226451873779 ;  /* 0xbe374e432f327423 */ /* 0x000fe40000010032 */
[----:B------:R-:W-:Y:S02]  /*8000*/  FFMA.FTZ R46, R217, R46, 0.48089820146560668945 ;  /* 0x3ef6384ad92e7423 */ /* 0x000fe4000001002e */
[----:B------:R-:W-:Y:S02]  /*8010*/  FFMA.FTZ R48, R45, R48, 0.48089820146560668945 ;  /* 0x3ef6384a2d307423 */ /* 0x000fe40000010030 */
[----:B------:R-:W-:Y:S02]  /*8020*/  FFMA.FTZ R52, R49, R44, -0.16845393180847167969 ;  /* 0xbe2c7f3031347423 */ /* 0x000fe4000001002c */
[----:B------:R-:W-:-:S02]  /*8030*/  FFMA.FTZ R50, R47, R50, 0.20512372255325317383 ;  /* 0x3e520bf42f327423 */ /* 0x000fc40000010032 */
[----:B------:R-:W-:Y:S02]  /*8040*/  FFMA.FTZ R46, R217, R46, -0.72134751081466674805 ;  /* 0xbf38aa3bd92e7423 */ /* 0x000fe4000001002e */
[----:B------:R-:W-:Y:S02]  /*8050*/  FFMA.FTZ R48, R45, R48, -0.72134751081466674805 ;  /* 0xbf38aa3b2d307423 */ /* 0x000fe40000010030 */
[----:B------:R-:W-:Y:S02]  /*8060*/  FFMA.FTZ R52, R49, R52, 0.1716887056827545166 ;  /* 0x3e2fcf2a31347423 */ /* 0x000fe40000010034 */
[----:B------:R-:W-:Y:S02]  /*8070*/  FFMA.FTZ R50, R47, R50, -0.24046532809734344482 ;  /* 0xbe763c8b2f327423 */ /* 0x000fe40000010032 */
[----:B------:R-:W-:Y:S02]  /*8080*/  FMUL R46, R217, R46 ;  /* 0x0000002ed92e7220 */ /* 0x000fe40000400000 */
[----:B------:R-:W-:-:S02]  /*8090*/  FMUL R48, R45, R48 ;  /* 0x000000302d307220 */ /* 0x000fc40000400000 */
[----:B------:R-:W-:Y:S01]  /*80a0*/  FFMA.FTZ R52, R49, R52, -0.17900948226451873779 ;  /* 0xbe374e4331347423 */ /* 0x000fe20000010034 */
[----:B------:R-:W-:Y:S01]  /*80b0*/  IADD3 R167, R205, -R167, RZ ;  /* 0x800000a7cda77210 */ /* 0x000fe20007ffe0ff */
[----:B------:R-:W-:Y:S02]  /*80c0*/  FFMA.FTZ R50, R47, R50, 0.28857114911079406738 ;  /* 0x3e93bf992f327423 */ /* 0x000fe40000010032 */
[----:B------:R-:W-:Y:S02]  /*80d0*/  FMUL R46, R217, R46 ;  /* 0x0000002ed92e7220 */ /* 0x000fe40000400000 */
[----:B------:R-:W-:Y:S02]  /*80e0*/  FMUL R48, R45, R48 ;  /* 0x000000302d307220 */ /* 0x000fe40000400000 */
[----:B------:R-:W-:Y:S02]  /*80f0*/  IMAD.IADD R166, R207, 0x1, -R166 ;  /* 0x00000001cfa67824 */ /* 0x000fe400078e0aa6 */
[----:B------:R-:W-:-:S02]  /*8100*/  FFMA.FTZ R52, R49, R52, 0.20512372255325317383 ;  /* 0x3e520bf431347423 */ /* 0x000fc40000010034 */
[----:B------:R-:W-:Y:S02]  /*8110*/  FFMA.FTZ R50, R47, R50, -0.36067417263984680176 ;  /* 0xbeb8aa492f327423 */ /* 0x000fe40000010032 */
[----:B------:R-:W-:Y:S02]  /*8120*/  FFMA.FTZ R46, R217, 1.4426950216293334961, R46 ;  /* 0x3fb8aa3bd92e7823 */ /* 0x000fe4000001002e */
[----:B------:R-:W-:Y:S02]  /*8130*/  FFMA.FTZ R48, R45, 1.4426950216293334961, R48 ;  /* 0x3fb8aa3b2d307823 */ /* 0x000fe40000010030 */
[----:B------:R-:W-:Y:S02]  /*8140*/  FADD R45, R166, -1 ;  /* 0xbf800000a62d7421 */ /* 0x000fe40000000000 */
[----:B------:R-:W-:Y:S02]  /*8150*/  FADD R167, R167, -1 ;  /* 0xbf800000a7a77421 */ /* 0x000fe40000000000 */
[----:B------:R-:W-:-:S02]  /*8160*/  FFMA.FTZ R52, R49, R52, -0.24046532809734344482 ;  /* 0xbe763c8b31347423 */ /* 0x000fc40000010034 */
[----:B------:R-:W-:Y:S02]  /*8170*/  FFMA.FTZ R50, R47, R50, 0.48089820146560668945 ;  /* 0x3ef6384a2f327423 */ /* 0x000fe40000010032 */
[----:B------:R-:W-:Y:S02]  /*8180*/  FADD R215, R215, R46 ;  /* 0x0000002ed7d77221 */ /* 0x000fe40000000000 */
[----:B------:R-:W-:Y:S02]  /*8190*/  FADD R227, R227, R48 ;  /* 0x00000030e3e37221 */ /* 0x000fe40000000000 */
[-C--:B------:R-:W-:Y:S02]  /*81a0*/  FFMA.FTZ R46, R45, R44.reuse, -0.16845393180847167969 ;  /* 0xbe2c7f302d2e7423 */ /* 0x080fe4000001002c */
[----:B------:R-:W-:Y:S01]  /*81b0*/  FFMA.FTZ R48, R167, R44, -0.16845393180847167969 ;  /* 0xbe2c7f30a7307423 */ /* 0x000fe2000001002c */
[----:B------:R-:W-:Y:S01]  /*81c0*/  ISETP.GE.U32.AND P0, PT, R209, 0x7f800000, PT ;  /* 0x7f800000d100780c */ /* 0x000fe20003f06070 */
[----:B------:R-:W-:-:S02]  /*81d0*/  FFMA.FTZ R52, R49, R52, 0.28857114911079406738 ;  /* 0x3e93bf9931347423 */ /* 0x000fc40000010034 */
[----:B------:R-:W-:Y:S02]  /*81e0*/  FFMA.FTZ R50, R47, R50, -0.72134751081466674805 ;  /* 0xbf38aa3b2f327423 */ /* 0x000fe40000010032 */
[----:B------:R-:W-:Y:S02]  /*81f0*/  FFMA.FTZ R46, R45, R46, 0.1716887056827545166 ;  /* 0x3e2fcf2a2d2e7423 */ /* 0x000fe4000001002e */
[----:B------:R-:W-:Y:S02]  /*8200*/  FFMA.FTZ R48, R167, R48, 0.1716887056827545166 ;  /* 0x3e2fcf2aa7307423 */ /* 0x000fe40000010030 */
[----:B------:R-:W-:Y:S02]  /*8210*/  FFMA.FTZ R52, R49, R52, -0.36067417263984680176 ;  /* 0xbeb8aa4931347423 */ /* 0x000fe40000010034 */
[----:B------:R-:W-:Y:S02]  /*8220*/  FMUL R50, R47, R50 ;  /* 0x000000322f327220 */ /* 0x000fe40000400000 */
[----:B------:R-:W-:-:S02]  /*8230*/  FFMA.FTZ R46, R45, R46, -0.17900948226451873779 ;  /* 0xbe374e432d2e7423 */ /* 0x000fc4000001002e */
[----:B------:R-:W-:Y:S02]  /*8240*/  FFMA.FTZ R48, R167, R48, -0.17900948226451873779 ;  /* 0xbe374e43a7307423 */ /* 0x000fe40000010030 */
[----:B------:R-:W-:Y:S02]  /*8250*/  FFMA.FTZ R52, R49, R52, 0.48089820146560668945 ;  /* 0x3ef6384a31347423 */ /* 0x000fe40000010034 */
[----:B------:R-:W-:Y:S01]  /*8260*/  FMUL R50, R47, R50 ;  /* 0x000000322f327220 */ /* 0x000fe20000400000 */
[----:B------:R-:W-:Y:S01]  /*8270*/  ISETP.GE.U32.AND P6, PT, R210, 0x7f800000, PT ;  /* 0x7f800000d200780c */ /* 0x000fe20003fc6070 */
[----:B------:R-:W-:Y:S01]  /*8280*/  FFMA.FTZ R46, R45, R46, 0.20512372255325317383 ;  /* 0x3e520bf42d2e7423 */ /* 0x000fe2000001002e */
[----:B------:R-:W-:Y:S01]  /*8290*/  IADD3 R214, R203, -R214, RZ ;  /* 0x800000d6cbd67210 */ /* 0x000fe20007ffe0ff */
[----:B------:R-:W-:Y:S02]  /*82a0*/  FFMA.FTZ R48, R167, R48, 0.20512372255325317383 ;  /* 0x3e520bf4a7307423 */ /* 0x000fe40000010030 */
[----:B------:R-:W-:-:S02]  /*82b0*/  IMAD.IADD R191, R204, 0x1, -R191 ;  /* 0x00000001ccbf7824 */ /* 0x000fc400078e0abf */
[----:B------:R-:W-:Y:S02]  /*82c0*/  FFMA.FTZ R52, R49, R52, -0.72134751081466674805 ;  /* 0xbf38aa3b31347423 */ /* 0x000fe40000010034 */
[----:B------:R-:W-:Y:S02]  /*82d0*/  FFMA.FTZ R47, R47, 1.4426950216293334961, R50 ;  /* 0x3fb8aa3b2f2f7823 */ /* 0x000fe40000010032 */
[----:B------:R-:W-:Y:S01]  /*82e0*/  @P0 IMAD.MOV.U32 R50, RZ, RZ, 0x7f800000 ;  /* 0x7f800000ff320424 */ /* 0x000fe200078e00ff */
[----:B------:R-:W-:Y:S01]  /*82f0*/  ISETP.GE.U32.AND P4, PT, R208, 0x7f800000, PT ;  /* 0x7f800000d000780c */ /* 0x000fe20003f86070 */
[----:B------:R-:W-:Y:S02]  /*8300*/  FFMA.FTZ R46, R45, R46, -0.24046532809734344482 ;  /* 0xbe763c8b2d2e7423 */ /* 0x000fe4000001002e */
[----:B------:R-:W-:Y:S02]  /*8310*/  FFMA.FTZ R48, R167, R48, -0.24046532809734344482 ;  /* 0xbe763c8ba7307423 */ /* 0x000fe40000010030 */
[----:B------:R-:W-:Y:S01]  /*8320*/  FADD R191, R191, -1 ;  /* 0xbf800000bfbf7421 */ /* 0x000fe20000000000 */
[----:B------:R-:W-:Y:S01]  /*8330*/  ISETP.GE.U32.AND P3, PT, R206, 0x7f800000, PT ;  /* 0x7f800000ce00780c */ /* 0x000fe20003f66070 */
[----:B------:R-:W-:-:S02]  /*8340*/  FMUL R52, R49, R52 ;  /* 0x0000003431347220 */ /* 0x000fc40000400000 */
[----:B------:R-:W-:Y:S02]  /*8350*/  FADD R65, R214, -1 ;  /* 0xbf800000d6417421 */ /* 0x000fe40000000000 */
[----:B------:R-:W-:Y:S02]  /*8360*/  @P0 FFMA.FTZ R215, R209, R50, +INF ;  /* 0x7f800000d1d70423 */ /* 0x000fe40000010032 */
[----:B------:R-:W-:Y:S02]  /*8370*/  FFMA.FTZ R46, R45, R46, 0.28857114911079406738 ;  /* 0x3e93bf992d2e7423 */ /* 0x000fe4000001002e */
[----:B------:R-:W-:Y:S02]  /*8380*/  FFMA.FTZ R48, R167, R48, 0.28857114911079406738 ;  /* 0x3e93bf99a7307423 */ /* 0x000fe40000010030 */
[----:B------:R-:W-:Y:S02]  /*8390*/  FFMA.FTZ R50, R191, R44, -0.16845393180847167969 ;  /* 0xbe2c7f30bf327423 */ /* 0x000fe4000001002c */
[----:B------:R-:W-:-:S02]  /*83a0*/  FMUL R52, R49, R52 ;  /* 0x0000003431347220 */ /* 0x000fc40000400000 */
[----:B------:R-:W-:Y:S02]  /*83b0*/  FFMA.FTZ R44, R65, R44, -0.16845393180847167969 ;  /* 0xbe2c7f30412c7423 */ /* 0x000fe4000001002c */
[----:B------:R-:W-:Y:S01]  /*83c0*/  FADD R228, R228, R47 ;  /* 0x0000002fe4e47221 */ /* 0x000fe20000000000 */
[----:B------:R-:W-:Y:S01]  /*83d0*/  @P6 MOV R47, 0x7f800000 ;  /* 0x7f800000002f6802 */ /* 0x000fe20000000f00 */
[----:B------:R-:W-:Y:S02]  /*83e0*/  FFMA.FTZ R46, R45, R46, -0.36067417263984680176 ;  /* 0xbeb8aa492d2e7423 */ /* 0x000fe4000001002e */
[----:B------:R-:W-:Y:S02]  /*83f0*/  FFMA.FTZ R48, R167, R48, -0.36067417263984680176 ;  /* 0xbeb8aa49a7307423 */ /* 0x000fe40000010030 */
[----:B------:R-:W-:Y:S02]  /*8400*/  FFMA.FTZ R50, R191, R50, 0.1716887056827545166 ;  /* 0x3e2fcf2abf327423 */ /* 0x000fe40000010032 */
[----:B------:R-:W-:-:S02]  /*8410*/  FFMA.FTZ R49, R49, 1.4426950216293334961, R52 ;  /* 0x3fb8aa3b31317823 */ /* 0x000fc40000010034 */
[----:B------:R-:W-:Y:S01]  /*8420*/  FFMA.FTZ R44, R65, R44, 0.1716887056827545166 ;  /* 0x3e2fcf2a412c7423 */ /* 0x000fe2000001002c */
[----:B------:R-:W-:Y:S01]  /*8430*/  F2FP.BF16.PACK_AB R198, R193, R223 ;  /* 0x000000dfc1c6723e */ /* 0x000fe200000010ff */
[----:B------:R-:W-:Y:S01]  /*8440*/  FFMA.FTZ R46, R45, R46, 0.48089820146560668945 ;  /* 0x3ef6384a2d2e7423 */ /* 0x000fe2000001002e */
[----:B------:R-:W-:Y:S01]  /*8450*/  F2FP.BF16.PACK_AB R199, R199, R195 ;  /* 0x000000c3c7c7723e */ /* 0x000fe200000010ff */
[----:B------:R-:W-:Y:S01]  /*8460*/  FFMA.FTZ R48, R167, R48, 0.48089820146560668945 ;  /* 0x3ef6384aa7307423 */ /* 0x000fe20000010030 */
[----:B------:R-:W-:Y:S01]  /*8470*/  F2FP.BF16.PACK_AB R193, R201, R197 ;  /* 0x000000c5c9c1723e */ /* 0x000fe200000010ff */
[----:B------:R-:W-:Y:S01]  /*8480*/  FFMA.FTZ R50, R191, R50, -0.17900948226451873779 ;  /* 0xbe374e43bf327423 */ /* 0x000fe20000010032 */
[----:B------:R-:W-:Y:S01]  /*8490*/  F2FP.BF16.PACK_AB R192, R194, R192 ;  /* 0x000000c0c2c0723e */ /* 0x000fe200000010ff */
[----:B------:R-:W-:Y:S01]  /*84a0*/  FADD R0, R0, R49 ;  /* 0x0000003100007221 */ /* 0x000fe20000000000 */
[----:B------:R-:W-:Y:S01]  /*84b0*/  F2FP.BF16.PACK_AB R171, R178, R174 ;  /* 0x000000aeb2ab723e */ /* 0x000fe200000010ff */
[----:B------:R-:W-:Y:S01]  /*84c0*/  FFMA.FTZ R44, R65, R44, -0.17900948226451873779 ;  /* 0xbe374e43412c7423 */ /* 0x000fe2000001002c */
[----:B------:R-:W-:Y:S01]  /*84d0*/  F2FP.BF16.PACK_AB R170, R170, R225 ;  /* 0x000000e1aaaa723e */ /* 0x000fe200000010ff */
[----:B------:R-:W-:Y:S01]  /*84e0*/  @P6 FFMA.FTZ R227, R210, R47, +INF ;  /* 0x7f800000d2e36423 */ /* 0x000fe2000001002f */
[----:B------:R-:W-:-:S02]  /*84f0*/  F2FP.BF16.PACK_AB R169, R179, R176 ;  /* 0x000000b0b3a9723e */ /* 0x000fc400000010ff */
[----:B------:R-:W-:Y:S02]  /*8500*/  F2FP.BF16.PACK_AB R168, R172, R168 ;  /* 0x000000a8aca8723e */ /* 0x000fe400000010ff */
[----:B------:R-:W-:Y:S02]  /*8510*/  F2FP.BF16.PACK_AB R95, R219, R95 ;  /* 0x0000005fdb5f723e */ /* 0x000fe400000010ff */
[----:B------:R-:W-:Y:S01]  /*8520*/  F2FP.BF16.PACK_AB R94, R187, R183 ;  /* 0x000000b7bb5e723e */ /* 0x000fe200000010ff */
[----:B------:R-:W-:Y:S01]  /*8530*/  @P3 IMAD.MOV.U32 R47, RZ, RZ, 0x7f800000 ;  /* 0x7f800000ff2f3424 */ /* 0x000fe200078e00ff */
[----:B------:R-:W-:Y:S01]  /*8540*/  @P4 MOV R49, 0x7f800000 ;  /* 0x7f80000000314802 */ /* 0x000fe20000000f00 */
[----:B------:R-:W-:Y:S02]  /*8550*/  FFMA.FTZ R46, R45, R46, -0.72134751081466674805 ;  /* 0xbf38aa3b2d2e7423 */ /* 0x000fe4000001002e */
[----:B------:R-:W-:Y:S02]  /*8560*/  FFMA.FTZ R48, R167, R48, -0.72134751081466674805 ;  /* 0xbf38aa3ba7307423 */ /* 0x000fe40000010030 */
[----:B------:R-:W-:Y:S01]  /*8570*/  FFMA.FTZ R50, R191, R50, 0.20512372255325317383 ;  /* 0x3e520bf4bf327423 */ /* 0x000fe20000010032 */
[----:B------:R-:W-:Y:S01]  /*8580*/  STS.64 [R54+0x2080], R198 ;  /* 0x002080c636007388 */ /* 0x000fe20000000a00 */
[----:B------:R-:W-:-:S02]  /*8590*/  FFMA.FTZ R44, R65, R44, 0.20512372255325317383 ;  /* 0x3e520bf4412c7423 */ /* 0x000fc4000001002c */
[----:B------:R-:W-:Y:S01]  /*85a0*/  @P3 FFMA.FTZ R228, R206, R47, +INF ;  /* 0x7f800000cee43423 */ /* 0x000fe2000001002f */
[----:B------:R-:W-:Y:S01]  /*85b0*/  STS.64 [R54+0x2280], R192 ;  /* 0x002280c036007388 */ /* 0x000fe20000000a00 */
[----:B------:R-:W-:Y:S01]  /*85c0*/  @P4 FFMA.FTZ R0, R208, R49, +INF ;  /* 0x7f800000d0004423 */ /* 0x000fe20000010031 */
[----:B------:R-:W-:Y:S02]  /*85d0*/  ISETP.GE.U32.AND P3, PT, R207, 0x7f800000, PT ;  /* 0x7f800000cf00780c */ /* 0x000fe40003f66070 */
[----:B------:R0:W-:Y:S01]  /*85e0*/  STS.64 [R54+0x2100], R170 ;  /* 0x002100aa36007388 */ /* 0x0001e20000000a00 */
[----:B------:R-:W-:Y:S01]  /*85f0*/  FMUL R46, R45, R46 ;  /* 0x0000002e2d2e7220 */ /* 0x000fe20000400000 */
[----:B------:R-:W-:Y:S02]  /*8600*/  ISETP.GE.U32.AND P4, PT, R205, 0x7f800000, PT ;  /* 0x7f800000cd00780c */ /* 0x000fe40003f86070 */
[----:B------:R-:W-:Y:S01]  /*8610*/  STS.64 [R54+0x2300], R168 ;  /* 0x002300a836007388 */ /* 0x000fe20000000a00 */
[----:B------:R-:W-:-:S03]  /*8620*/  FMUL R48, R167, R48 ;  /* 0x00000030a7307220 */ /* 0x000fc60000400000 */
[----:B------:R1:W-:Y:S01]  /*8630*/  STS.64 [R54+0x2380], R94 ;  /* 0x0023805e36007388 */ /* 0x0003e20000000a00 */
[----:B------:R-:W-:Y:S02]  /*8640*/  FFMA.FTZ R50, R191, R50, -0.24046532809734344482 ;  /* 0xbe763c8bbf327423 */ /* 0x000fe40000010032 */
[----:B------:R-:W-:Y:S02]  /*8650*/  FFMA.FTZ R44, R65, R44, -0.24046532809734344482 ;  /* 0xbe763c8b412c7423 */ /* 0x000fe4000001002c */
[----:B------:R-:W-:Y:S02]  /*8660*/  FMUL R46, R45, R46 ;  /* 0x0000002e2d2e7220 */ /* 0x000fe40000400000 */
[----:B------:R-:W-:Y:S02]  /*8670*/  FMUL R48, R167, R48 ;  /* 0x00000030a7307220 */ /* 0x000fe40000400000 */
[----:B------:R-:W-:Y:S02]  /*8680*/  FFMA.FTZ R50, R191, R50, 0.28857114911079406738 ;  /* 0x3e93bf99bf327423 */ /* 0x000fe40000010032 */
[----:B------:R-:W-:-:S02]  /*8690*/  FFMA.FTZ R44, R65, R44, 0.28857114911079406738 ;  /* 0x3e93bf99412c7423 */ /* 0x000fc4000001002c */
[----:B------:R-:W-:Y:S02]  /*86a0*/  FFMA.FTZ R45, R45, 1.4426950216293334961, R46 ;  /* 0x3fb8aa3b2d2d7823 */ /* 0x000fe4000001002e */
[----:B------:R-:W-:Y:S02]  /*86b0*/  FFMA.FTZ R48, R167, 1.4426950216293334961, R48 ;  /* 0x3fb8aa3ba7307823 */ /* 0x000fe40000010030 */
[----:B------:R-:W-:Y:S02]  /*86c0*/  FFMA.FTZ R50, R191, R50, -0.36067417263984680176 ;  /* 0xbeb8aa49bf327423 */ /* 0x000fe40000010032 */
[----:B------:R-:W-:Y:S01]  /*86d0*/  FFMA.FTZ R44, R65, R44, -0.36067417263984680176 ;  /* 0xbeb8aa49412c7423 */ /* 0x000fe2000001002c */
[----:B------:R-:W-:Y:S01]  /*86e0*/  @P4 MOV R46, 0x7f800000 ;  /* 0x7f800000002e4802 */ /* 0x000fe20000000f00 */
[----:B0-----:R-:W-:Y:S02]  /*86f0*/  FADD R170, R2, R45 ;  /* 0x0000002d02aa7221 */ /* 0x001fe40000000000 */
[----:B------:R-:W-:-:S02]  /*8700*/  FADD R171, R3, R48 ;  /* 0x0000003003ab7221 */ /* 0x000fc40000000000 */
[----:B------:R-:W-:Y:S02]  /*8710*/  FFMA.FTZ R50, R191, R50, 0.48089820146560668945 ;  /* 0x3ef6384abf327423 */ /* 0x000fe40000010032 */
[----:B------:R-:W-:Y:S02]  /*8720*/  @P3 IMAD.MOV.U32 R2, RZ, RZ, 0x7f800000 ;  /* 0x7f800000ff023424 */ /* 0x000fe400078e00ff */
[----:B------:R-:W-:Y:S02]  /*8730*/  FFMA.FTZ R48, R65, R44, 0.48089820146560668945 ;  /* 0x3ef6384a41307423 */ /* 0x000fe4000001002c */
[----:B------:R-:W-:Y:S02]  /*8740*/  FFMA.FTZ R50, R191, R50, -0.72134751081466674805 ;  /* 0xbf38aa3bbf327423 */ /* 0x000fe40000010032 */
[----:B------:R-:W-:Y:S01]  /*8750*/  @P3 FFMA.FTZ R170, R207, R2, +INF ;  /* 0x7f800000cfaa3423 */ /* 0x000fe20000010002 */
[----:B------:R-:W-:Y:S01]  /*8760*/  BAR.SYNC.DEFER_BLOCKING 0x0 ;  /* 0x0000000000007b1d */ /* 0x000fe20000010000 */
[----:B------:R-:W-:Y:S01]  /*8770*/  FFMA.FTZ R52, R65, R48, -0.72134751081466674805 ;  /* 0xbf38aa3b41347423 */ /* 0x000fe20000010030 */
[----:B------:R-:W-:Y:S01]  /*8780*/  ISETP.GE.U32.AND P3, PT, R204, 0x7f800000, PT ;  /* 0x7f800000cc00780c */ /* 0x000fe20003f66070 */
[----:B------:R-:W-:Y:S01]  /*8790*/  @P4 FFMA.FTZ R171, R205, R46, +INF ;  /* 0x7f800000cdab4423 */ /* 0x000fe2000001002e */
[C---:B------:R-:W-:Y:S01]  /*87a0*/  LOP3.LUT R173, R216.reuse, 0x8, RZ, 0x3c, !PT ;  /* 0x00000008d8ad7812 */ /* 0x040fe200078e3cff */
[----:B-1----:R-:W-:Y:S01]  /*87b0*/  FMUL R54, R191, R50 ;  /* 0x00000032bf367220 */ /* 0x002fe20000400000 */
[----:B------:R-:W-:Y:S01]  /*87c0*/  ISETP.GE.U32.AND P4, PT, R203, 0x7f800000, PT ;  /* 0x7f800000cb00780c */ /* 0x000fe20003f86070 */
[----:B------:R-:W-:Y:S01]  /*87d0*/  FMUL R56, R65, R52 ;  /* 0x0000003441387220 */ /* 0x000fe20000400000 */
[----:B------:R-:W-:-:S02]  /*87e0*/  LOP3.LUT R174, R216, 0x10, RZ, 0x3c, !PT ;  /* 0x00000010d8ae7812 */ /* 0x000fc400078e3cff */
[----:B------:R-:W-:Y:S01]  /*87f0*/  LOP3.LUT R175, R216, 0x18, RZ, 0x3c, !PT ;  /* 0x00000018d8af7812 */ /* 0x000fe200078e3cff */
[----:B------:R-:W-:Y:S02]  /*8800*/  FMUL R60, R191, R54 ;  /* 0x00000036bf3c7220 */ /* 0x000fe40000400000 */
[----:B------:R-:W-:Y:S02]  /*8810*/  FMUL R64, R65, R56 ;  /* 0x0000003841407220 */ /* 0x000fe40000400000 */
[----:B------:R-:W-:Y:S02]  /*8820*/  FFMA.FTZ R94, R191, 1.4426950216293334961, R60 ;  /* 0x3fb8aa3bbf5e7823 */ /* 0x000fe4000001003c */
[----:B------:R-:W-:Y:S01]  /*8830*/  FFMA.FTZ R121, R65, 1.4426950216293334961, R64 ;  /* 0x3fb8aa3b41797823 */ /* 0x000fe20000010040 */
[----:B------:R-:W0:Y:S04]  /*8840*/  LDS.64 R2, [R216] ;  /* 0x00000000d8027984 */ /* 0x000e280000000a00 */
[----:B------:R-:W1:Y:S04]  /*8850*/  LDS.64 R44, [R173] ;  /* 0x00000000ad2c7984 */ /* 0x000e680000000a00 */
[----:B------:R-:W2:Y:S04]  /*8860*/  LDS.64 R46, [R174] ;  /* 0x00000000ae2e7984 */ /* 0x000ea80000000a00 */
[----:B------:R-:W3:Y:S04]  /*8870*/  LDS.64 R48, [R175] ;  /* 0x00000000af307984 */ /* 0x000ee80000000a00 */
[----:B------:R-:W4:Y:S01]  /*8880*/  LDS.64 R50, [R216+0x400] ;  /* 0x00040000d8327984 */ /* 0x000f220000000a00 */
[----:B------:R-:W-:-:S03]  /*8890*/  @P3 IMAD.MOV.U32 R167, RZ, RZ, 0x7f800000 ;  /* 0x7f800000ffa73424 */ /* 0x000fc600078e00ff */
[----:B------:R-:W5:Y:S01]  /*88a0*/  LDS.64 R52, [R173+0x400] ;  /* 0x00040000ad347984 */ /* 0x000f620000000a00 */
[----:B------:R-:W-:-:S03]  /*88b0*/  @P4 MOV R168, 0x7f800000 ;  /* 0x7f80000000a84802 */ /* 0x000fc60000000f00 */
[----:B------:R-:W0:Y:S01]  /*88c0*/  LDS.64 R54, [R174+0x400] ;  /* 0x00040000ae367984 */ /* 0x000e220000000a00 */
[----:B------:R-:W-:-:S03]  /*88d0*/  FADD R213, R213, R94 ;  /* 0x0000005ed5d57221 */ /* 0x000fc60000000000 */
[----:B------:R-:W1:Y:S01]  /*88e0*/  LDS.64 R56, [R175+0x400] ;  /* 0x00040000af387984 */ /* 0x000e620000000a00 */
[----:B------:R-:W-:-:S03]  /*88f0*/  FADD R226, R226, R121 ;  /* 0x00000079e2e27221 */ /* 0x000fc60000000000 */
[----:B------:R-:W2:Y:S04]  /*8900*/  LDS.64 R60, [R216+0x800] ;  /* 0x00080000d83c7984 */ /* 0x000ea80000000a00 */
[----:B------:R-:W3:Y:S01]  /*8910*/  LDS.64 R64, [R173+0x800] ;  /* 0x00080000ad407984 */ /* 0x000ee20000000a00 */
[----:B------:R-:W-:-:S03]  /*8920*/  @P3 FFMA.FTZ R213, R204, R167, +INF ;  /* 0x7f800000ccd53423 */ /* 0x000fc600000100a7 */
[----:B------:R-:W4:Y:S01]  /*8930*/  LDS.64 R104, [R174+0x800] ;  /* 0x00080000ae687984 */ /* 0x000f220000000a00 */
[----:B------:R-:W-:-:S03]  /*8940*/  @P4 FFMA.FTZ R226, R203, R168, +INF ;  /* 0x7f800000cbe24423 */ /* 0x000fc600000100a8 */
[----:B------:R-:W5:Y:S04]  /*8950*/  LDS.64 R94, [R175+0x800] ;  /* 0x00080000af5e7984 */ /* 0x000f680000000a00 */
[----:B------:R-:W5:Y:S04]  /*8960*/  LDS.64 R120, [R216+0xc00] ;  /* 0x000c0000d8787984 */ /* 0x000f680000000a00 */
[----:B------:R-:W5:Y:S04]  /*8970*/  LDS.64 R122, [R173+0xc00] ;  /* 0x000c0000ad7a7984 */ /* 0x000f680000000a00 */
[----:B------:R-:W5:Y:S04]  /*8980*/  LDS.64 R166, [R174+0xc00] ;  /* 0x000c0000aea67984 */ /* 0x000f680000000a00 */
[----:B------:R-:W5:Y:S04]  /*8990*/  LDS.64 R168, [R175+0xc00] ;  /* 0x000c0000afa87984 */ /* 0x000f680000000a00 */
[----:B0-----:R-:W-:Y:S04]  /*89a0*/  STG.E.U16 [R4.64], R2 ;  /* 0x0000000204007986 */ /* 0x001fe8000c101504 */
[----:B-1----:R-:W-:Y:S04]  /*89b0*/  STG.E.U16 [R14.64], R44 ;  /* 0x0000002c0e007986 */ /* 0x002fe8000c101504 */
[----:B--2---:R-:W-:Y:S04]  /*89c0*/  STG.E.U16 [R16.64], R46 ;  /* 0x0000002e10007986 */ /* 0x004fe8000c101504 */
[----:B---3--:R0:W-:Y:S04]  /*89d0*/  STG.E.U16 [R18.64], R48 ;  /* 0x0000003012007986 */ /* 0x0081e8000c101504 */
[----:B----4-:R-:W-:Y:S04]  /*89e0*/  STG.E.U16 [R20.64], R50 ;  /* 0x0000003214007986 */ /* 0x010fe8000c101504 */
[----:B-----5:R-:W-:Y:S04]  /*89f0*/  STG.E.U16 [R22.64], R52 ;  /* 0x0000003416007986 */ /* 0x020fe8000c101504 */
[----:B------:R-:W-:Y:S04]  /*8a00*/  STG.E.U16 [R24.64], R54 ;  /* 0x0000003618007986 */ /* 0x000fe8000c101504 */
[----:B------:R-:W-:Y:S04]  /*8a10*/  STG.E.U16 [R26.64], R56 ;  /* 0x000000381a007986 */ /* 0x000fe8000c101504 */
[----:B------:R1:W-:Y:S04]  /*8a20*/  STG.E.U16 [R28.64], R60 ;  /* 0x0000003c1c007986 */ /* 0x0003e8000c101504 */
[----:B------:R2:W-:Y:S04]  /*8a30*/  STG.E.U16 [R30.64], R64 ;  /* 0x000000401e007986 */ /* 0x0005e8000c101504 */
[----:B------:R3:W-:Y:S01]  /*8a40*/  STG.E.U16 [R32.64], R104 ;  /* 0x0000006820007986 */ /* 0x0007e2000c101504 */
[----:B0-----:R-:W-:-:S03]  /*8a50*/  PRMT R48, R48, 0x7632, R48 ;  /* 0x0000763230307816 */ /* 0x001fc60000000030 */
[----:B------:R0:W-:Y:S01]  /*8a60*/  STG.E.U16 [R34.64], R94 ;  /* 0x0000005e22007986 */ /* 0x0001e2000c101504 */
[----:B-1----:R-:W-:-:S03]  /*8a70*/  PRMT R29, R2, 0x7632, R29 ;  /* 0x00007632021d7816 */ /* 0x002fc6000000001d */
[----:B------:R1:W-:Y:S01]  /*8a80*/  STG.E.U16 [R36.64], R120 ;  /* 0x0000007824007986 */ /* 0x0003e2000c101504 */
[----:B--2---:R-:W-:-:S03]  /*8a90*/  PRMT R31, R44, 0x7632, R31 ;  /* 0x000076322c1f7816 */ /* 0x004fc6000000001f */
[----:B------:R2:W-:Y:S01]  /*8aa0*/  STG.E.U16 [R38.64], R122 ;  /* 0x0000007a26007986 */ /* 0x0005e2000c101504 */
[----:B---3--:R-:W-:-:S03]  /*8ab0*/  PRMT R33, R46, 0x7632, R33 ;  /* 0x000076322e217816 */ /* 0x008fc60000000021 */
[----:B------:R3:W-:Y:S01]  /*8ac0*/  STG.E.U16 [R40.64], R166 ;  /* 0x000000a628007986 */ /* 0x0007e2000c101504 */
[----:B0-----:R-:W-:-:S03]  /*8ad0*/  PRMT R35, R50, 0x7632, R35 ;  /* 0x0000763232237816 */ /* 0x001fc60000000023 */
[----:B------:R0:W-:Y:S01]  /*8ae0*/  STG.E.U16 [R42.64], R168 ;  /* 0x000000a82a007986 */ /* 0x0001e2000c101504 */
[----:B-1----:R-:W-:Y:S02]  /*8af0*/  PRMT R36, R52, 0x7632, R36 ;  /* 0x0000763234247816 */ /* 0x002fe40000000024 */
[----:B------:R-:W-:Y:S01]  /*8b00*/  PRMT R37, R54, 0x7632, R37 ;  /* 0x0000763236257816 */ /* 0x000fe20000000025 */
[----:B------:R-:W-:Y:S01]  /*8b10*/  STG.E.U16 [R58.64], R29 ;  /* 0x0000001d3a007986 */ /* 0x000fe2000c101504 */
[----:B--2---:R-:W-:-:S03]  /*8b20*/  PRMT R38, R56, 0x7632, R38 ;  /* 0x0000763238267816 */ /* 0x004fc60000000026 */
[----:B------:R-:W-:Y:S01]  /*8b30*/  STG.E.U16 [R62.64], R31 ;  /* 0x0000001f3e007986 */ /* 0x000fe2000c101504 */
[----:B------:R-:W-:-:S03]  /*8b40*/  PRMT R39, R60, 0x7632, R39 ;  /* 0x000076323c277816 */ /* 0x000fc60000000027 */
[----:B------:R1:W-:Y:S01]  /*8b50*/  STG.E.U16 [R66.64], R33 ;  /* 0x0000002142007986 */ /* 0x0003e2000c101504 */
[----:B---3--:R-:W-:-:S03]  /*8b60*/  PRMT R40, R64, 0x7632, R40 ;  /* 0x0000763240287816 */ /* 0x008fc60000000028 */
[----:B------:R2:W-:Y:S01]  /*8b70*/  STG.E.U16 [R68.64], R48 ;  /* 0x0000003044007986 */ /* 0x0005e2000c101504 */
[----:B------:R-:W-:-:S03]  /*8b80*/  PRMT R41, R104, 0x7632, R41 ;  /* 0x0000763268297816 */ /* 0x000fc60000000029 */
[----:B------:R3:W-:Y:S01]  /*8b90*/  STG.E.U16 [R70.64], R35 ;  /* 0x0000002346007986 */ /* 0x0007e2000c101504 */
[----:B0-----:R-:W-:-:S03]  /*8ba0*/  PRMT R42, R94, 0x7632, R42 ;  /* 0x000076325e2a7816 */ /* 0x001fc6000000002a */
[----:B------:R0:W-:Y:S01]  /*8bb0*/  STG.E.U16 [R72.64], R36 ;  /* 0x0000002448007986 */ /* 0x0001e2000c101504 */
[----:B------:R-:W-:-:S03]  /*8bc0*/  PRMT R43, R120, 0x7632, R43 ;  /* 0x00007632782b7816 */ /* 0x000fc6000000002b */
[----:B------:R4:W-:Y:S01]  /*8bd0*/  STG.E.U16 [R74.64], R37 ;  /* 0x000000254a007986 */ /* 0x0009e2000c101504 */
[----:B------:R-:W-:-:S03]  /*8be0*/  PRMT R44, R122, 0x7632, R44 ;  /* 0x000076327a2c7816 */ /* 0x000fc6000000002c */
[----:B------:R5:W-:Y:S01]  /*8bf0*/  STG.E.U16 [R76.64], R38 ;  /* 0x000000264c007986 */ /* 0x000be2000c101504 */
[----:B------:R-:W-:-:S03]  /*8c00*/  PRMT R166, R166, 0x7632, R166 ;  /* 0x00007632a6a67816 */ /* 0x000fc600000000a6 */
[----:B------:R0:W-:Y:S01]  /*8c10*/  STG.E.U16 [R78.64], R39 ;  /* 0x000000274e007986 */ /* 0x0001e2000c101504 */
[----:B------:R-:W-:-:S03]  /*8c20*/  PRMT R46, R168, 0x7632, R46 ;  /* 0x00007632a82e7816 */ /* 0x000fc6000000002e */
[----:B------:R0:W-:Y:S04]  /*8c30*/  STG.E.U16 [R80.64], R40 ;  /* 0x0000002850007986 */ /* 0x0001e8000c101504 */
[----:B------:R0:W-:Y:S04]  /*8c40*/  STG.E.U16 [R82.64], R41 ;  /* 0x0000002952007986 */ /* 0x0001e8000c101504 */
[----:B------:R-:W-:Y:S04]  /*8c50*/  STG.E.U16 [R84.64], R42 ;  /* 0x0000002a54007986 */ /* 0x000fe8000c101504 */
[----:B------:R-:W-:Y:S04]  /*8c60*/  STG.E.U16 [R86.64], R43 ;  /* 0x0000002b56007986 */ /* 0x000fe8000c101504 */
[----:B------:R-:W-:Y:S04]  /*8c70*/  STG.E.U16 [R88.64], R44 ;  /* 0x0000002c58007986 */ /* 0x000fe8000c101504 */
[----:B------:R-:W-:Y:S04]  /*8c80*/  STG.E.U16 [R90.64], R166 ;  /* 0x000000a65a007986 */ /* 0x000fe8000c101504 */
[----:B------:R-:W-:Y:S04]  /*8c90*/  STG.E.U16 [R92.64], R46 ;  /* 0x0000002e5c007986 */ /* 0x000fe8000c101504 */
[----:B------:R0:W-:Y:S04]  /*8ca0*/  STG.E.U16 [R96.64], R3 ;  /* 0x0000000360007986 */ /* 0x0001e8000c101504 */
[----:B------:R0:W-:Y:S04]  /*8cb0*/  STG.E.U16 [R98.64], R45 ;  /* 0x0000002d62007986 */ /* 0x0001e8000c101504 */
[----:B------:R0:W-:Y:S04]  /*8cc0*/  STG.E.U16 [R100.64], R47 ;  /* 0x0000002f64007986 */ /* 0x0001e8000c101504 */
[----:B------:R0:W-:Y:S04]  /*8cd0*/  STG.E.U16 [R102.64], R49 ;  /* 0x0000003166007986 */ /* 0x0001e8000c101504 */
[----:B------:R0:W-:Y:S04]  /*8ce0*/  STG.E.U16 [R106.64], R51 ;  /* 0x000000336a007986 */ /* 0x0001e8000c101504 */
[----:B------:R0:W-:Y:S04]  /*8cf0*/  STG.E.U16 [R108.64], R53 ;  /* 0x000000356c007986 */ /* 0x0001e8000c101504 */
[----:B------:R0:W-:Y:S04]  /*8d00*/  STG.E.U16 [R110.64], R55 ;  /* 0x000000376e007986 */ /* 0x0001e8000c101504 */
[----:B------:R0:W-:Y:S01]  /*8d10*/  STG.E.U16 [R112.64], R57 ;  /* 0x0000003970007986 */ /* 0x0001e2000c101504 */
[----:B-1----:R-:W-:-:S03]  /*8d20*/  PRMT R67, R3, 0x7632, R67 ;  /* 0x0000763203437816 */ /* 0x002fc60000000043 */
[----:B------:R1:W-:Y:S01]  /*8d30*/  STG.E.U16 [R114.64], R61 ;  /* 0x0000003d72007986 */ /* 0x0003e2000c101504 */
[----:B--2---:R-:W-:-:S03]  /*8d40*/  PRMT R68, R45, 0x7632, R68 ;  /* 0x000076322d447816 */ /* 0x004fc60000000044 */
[----:B------:R1:W-:Y:S01]  /*8d50*/  STG.E.U16 [R116.64], R65 ;  /* 0x0000004174007986 */ /* 0x0003e2000c101504 */
        /* <DEDUP_REMOVED lines=10> */
[----:B----4-:R-:W-:-:S03]  /*8e00*/  PRMT R74, R57, 0x7632, R74 ;  /* 0x00007632394a7816 */ /* 0x010fc6000000004a */
[----:B------:R1:W-:Y:S01]  /*8e10*/  STG.E.U16 [R132.64], R169 ;  /* 0x000000a984007986 */ /* 0x0003e2000c101504 */
[----:B------:R-:W-:-:S03]  /*8e20*/  PRMT R75, R61, 0x7632, R75 ;  /* 0x000076323d4b7816 */ /* 0x000fc6000000004b */
[----:B------:R1:W-:Y:S01]  /*8e30*/  STG.E.U16 [R134.64], R67 ;  /* 0x0000004386007986 */ /* 0x0003e2000c101504 */
[----:B-----5:R-:W-:-:S03]  /*8e40*/  PRMT R76, R65, 0x7632, R76 ;  /* 0x00007632414c7816 */ /* 0x020fc6000000004c */
        /* <DEDUP_REMOVED lines=21> */
[----:B------:R-:W-:Y:S01]  /*8fa0*/  BAR.SYNC.DEFER_BLOCKING 0x0 ;  /* 0x0000000000007b1d */ /* 0x000fe20000010000 */
[----:B------:R-:W-:-:S02]  /*8fb0*/  FSETP.NEU.AND P2, PT, R209, RZ, PT ;  /* 0x000000ffd100720b */ /* 0x000fc40003f4d000 */
[----:B------:R-:W-:Y:S02]  /*8fc0*/  FSETP.NEU.AND P1, PT, R210, RZ, PT ;  /* 0x000000ffd200720b */ /* 0x000fe40003f2d000 */
[----:B------:R-:W-:Y:S02]  /*8fd0*/  FSETP.NEU.AND P0, PT, R206, RZ, PT ;  /* 0x000000ffce00720b */ /* 0x000fe40003f0d000 */
[----:B------:R-:W-:Y:S02]  /*8fe0*/  FSETP.NEU.AND P3, PT, R208, RZ, PT ;  /* 0x000000ffd000720b */ /* 0x000fe40003f6d000 */
[----:B------:R-:W-:Y:S02]  /*8ff0*/  FSEL R215, R215, -INF , P2 ;  /* 0xff800000d7d77808 */ /* 0x000fe40001000000 */
[----:B------:R-:W-:Y:S02]  /*9000*/  FSETP.NEU.AND P4, PT, R207, RZ, PT ;  /* 0x000000ffcf00720b */ /* 0x000fe40003f8d000 */
[----:B------:R-:W-:-:S02]  /*9010*/  FSETP.NEU.AND P2, PT, R205, RZ, PT ;  /* 0x000000ffcd00720b */ /* 0x000fc40003f4d000 */
[----:B------:R-:W-:Y:S02]  /*9020*/  FSEL R172, R227, -INF , P1 ;  /* 0xff800000e3ac7808 */ /* 0x000fe40000800000 */
[----:B------:R-:W-:Y:S02]  /*9030*/  FSEL R173, R228, -INF , P0 ;  /* 0xff800000e4ad7808 */ /* 0x000fe40000000000 */
[----:B------:R-:W-:Y:S02]  /*9040*/  FSETP.NEU.AND P1, PT, R204, RZ, PT ;  /* 0x000000ffcc00720b */ /* 0x000fe40003f2d000 */
[----:B------:R-:W-:Y:S02]  /*9050*/  FSETP.NEU.AND P0, PT, R203, RZ, PT ;  /* 0x000000ffcb00720b */ /* 0x000fe40003f0d000 */
[----:B------:R-:W-:Y:S02]  /*9060*/  FSEL R2, R0, -INF , P3 ;  /* 0xff80000000027808 */ /* 0x000fe40001800000 */
[----:B------:R-:W-:-:S02]  /*9070*/  FSEL R3, R170, -INF , P4 ;  /* 0xff800000aa037808 */ /* 0x000fc40002000000 */
[----:B------:R-:W-:Y:S02]  /*9080*/  FSEL R0, R171, -INF , P2 ;  /* 0xff800000ab007808 */ /* 0x000fe40001000000 */
[----:B------:R-:W-:Y:S02]  /*9090*/  FSEL R213, R213, -INF , P1 ;  /* 0xff800000d5d57808 */ /* 0x000fe40000800000 */
[----:B------:R-:W-:Y:S01]  /*90a0*/  FSEL R226, R226, -INF , P0 ;  /* 0xff800000e2e27808 */ /* 0x000fe20000000000 */
[----:B------:R-:W-:Y:S02]  /*90b0*/  FFMA R4, R215, 0.69314718246459960938, R6 ;  /* 0x3f317218d7047823 */ /* 0x000fe40000000006 */
[----:B------:R-:W-:Y:S02]  /*90c0*/  FFMA R5, R172, 0.69314718246459960938, R7 ;  /* 0x3f317218ac057823 */ /* 0x000fe40000000007 */
[----:B------:R-:W-:Y:S02]  /*90d0*/  FFMA R6, R173, 0.69314718246459960938, R8 ;  /* 0x3f317218ad067823 */ /* 0x000fe40000000008 */
[----:B------:R-:W-:-:S02]  /*90e0*/  FFMA R7, R2, 0.69314718246459960938, R9 ;  /* 0x3f31721802077823 */ /* 0x000fc40000000009 */
[----:B------:R-:W-:Y:S02]  /*90f0*/  FFMA R8, R3, 0.69314718246459960938, R10 ;  /* 0x3f31721803087823 */ /* 0x000fe4000000000a */
[----:B------:R-:W-:Y:S01]  /*9100*/  FFMA R9, R0, 0.69314718246459960938, R11 ;  /* 0x3f31721800097823 */ /* 0x000fe2000000000b */
[----:B------:R-:W-:Y:S01]  /*9110*/  LOP3.LUT R0, R235, 0x70, RZ, 0xc0, !PT ;  /* 0x00000070eb007812 */ /* 0x000fe200078ec0ff */
[----:B------:R-:W-:Y:S02]  /*9120*/  FFMA R10, R213, 0.69314718246459960938, R12 ;  /* 0x3f317218d50a7823 */ /* 0x000fe4000000000c */
[----:B------:R-:W-:Y:S02]  /*9130*/  FFMA R11, R226, 0.69314718246459960938, R13 ;  /* 0x3f317218e20b7823 */ /* 0x000fe4000000000d */
[----:B------:R1:W-:Y:S04]  /*9140*/  STS.128 [R0], R4 ;  /* 0x0000000400007388 */ /* 0x0003e80000000c00 */
[----:B------:R1:W-:Y:S04]  /*9150*/  STS.128 [R0+0x80], R8 ;  /* 0x0000800800007388 */ /* 0x0003e80000000c00 */
[----:B------:R-:W-:Y:S06]  /*9160*/  BAR.SYNC.DEFER_BLOCKING 0x0 ;  /* 0x0000000000007b1d */ /* 0x000fec0000010000 */
[----:B------:R-:W-:Y:S05]  /*9170*/  @P5 EXIT ;  /* 0x000000000000594d */ /* 0x000fea0003800000 */
[----:B-1----:R-:W0:Y:S01]  /*9180*/  LDS R211, [R211] ;  /* 0x00000000d3d37984 */ /* 0x002e220000000800 */
[----:B------:R-:W-:Y:S01]  /*9190*/  IMAD R0, R246, c[0x0][0x1cc], RZ ;  /* 0x00007300f6007a24 */ /* 0x000fe200078e02ff */
[C---:B------:R-:W-:Y:S01]  /*91a0*/  SHF.L.U32 R3, R247.reuse, 0x2, RZ ;  /* 0x00000002f7037819 */ /* 0x040fe200000006ff */
[----:B------:R-:W-:-:S04]  /*91b0*/  IMAD.HI R5, R247, 0x4, RZ ;  /* 0x00000004f7057827 */ /* 0x000fc800078e02ff */
[C---:B------:R-:W-:Y:S02]  /*91c0*/  IMAD.SHL.U32 R2, R0.reuse, 0x4, RZ ;  /* 0x0000000400027824 */ /* 0x040fe400078e00ff */
[----:B------:R-:W-:-:S03]  /*91d0*/  IMAD.HI R0, R0, 0x4, RZ ;  /* 0x0000000400007827 */ /* 0x000fc600078e02ff */
[----:B------:R-:W-:-:S04]  /*91e0*/  IADD3 R2, P0, P1, R3, c[0x0][0x180], R2 ;  /* 0x0000600003027a10 */ /* 0x000fc8000791e002 */
[----:B------:R-:W-:-:S05]  /*91f0*/  IADD3.X R3, R5, c[0x0][0x184], R0, P0, P1 ;  /* 0x0000610005037a10 */ /* 0x000fca00007e2400 */
[----:B0-----:R-:W-:Y:S01]  /*9200*/  STG.E [R2.64], R211 ;  /* 0x000000d302007986 */ /* 0x001fe2000c101904 */
[----:B------:R-:W-:Y:S05]  /*9210*/  EXIT ;  /* 0x000000000000794d */ /* 0x000fea0003800000 */
.L_x_2:
[----:B------:R-:W-:-:S00]  /*9220*/  BRA `(.L_x_2) ;  /* 0xfffffff000007947 */ /* 0x000fc0000383ffff */
[----:B------:R-:W-:-:S00]  /*9230*/  NOP ;  /* 0x0000000000007918 */ /* 0x000fc00000000000 */
        /* <DEDUP_REMOVED lines=12> */
.L_x_3:


//--------------------- .nv.global.init           --------------------------
	.section	.nv.global.init,"aw",@progbits
.nv.global.init:
	.type		_$_str,@object
	.size		_$_str,(.L_0 - _$_str)
_$_str:
        /*0000*/ 	.byte	0x5f, 0x5f, 0x43, 0x55, 0x44, 0x41, 0x5f, 0x46, 0x54, 0x5a, 0x00
.L_0:


//--------------------- .nv.shared.attn_fwd       --------------------------
	.section	.nv.shared.attn_fwd,"aw",@nobits
	.sectionflags	@""
	.align	16
